	.target	sm_90a

	.elftype	@"ET_EXEC"


//--------------------- .note.nv.tkinfo           --------------------------
	.section	.note.nv.tkinfo,"",@"SHT_NOTE"
	.sectionflags	@"SHF_NOTE_NV_TKINFO"
	.tkinfo
        /*0018*/ 	.word	0x00000002
        /*0030*/ 	.string	""
        /*0030*/ 	.string	"ptxas"
        /*0030*/ 	.string	"Cuda compilation tools, release 13.0, V13.0.88"
        /*0030*/ 	.string	"Build cuda_13.0.r13.0/compiler.36424714_0"
        /*0030*/ 	.string	"-arch sm_90a -m 64 "



//--------------------- .note.nv.cuinfo           --------------------------
	.section	.note.nv.cuinfo,"",@"SHT_NOTE"
	.sectionflags	@"SHF_NOTE_NV_CUINFO"
        /*0018*/ 	.short	0x0002
        /*001a*/ 	.short	0x005a
        /*001c*/ 	.short	0x0082
	.zero		2


//--------------------- .nv.info                  --------------------------
	.section	.nv.info,"",@"SHT_CUDA_INFO"
	.align	4


	//----- nvinfo : EIATTR_REGCOUNT
	.align		4
        /*0000*/ 	.byte	0x04, 0x2f
        /*0002*/ 	.short	(.L_12 - .L_11)
	.align		4
.L_11:
        /*0004*/ 	.word	index@(_ZN7cutlass13device_kernelINS_4gemm6kernel13GemmUniversalIN4cute5tupleIJiiiiEEENS1_10collective13CollectiveMmaINS1_40MainloopSm90TmaGmmaWarpSpecializedSparseILi18ENS5_IJNS4_1CILi1EEENSA_ILi2EEESB_EEENS1_32KernelTmaWarpSpecializedPingpongEEENS5_IJNSA_ILi64EEESG_SG_EEENS_6half_tENS5_IJNS4_6LayoutINS5_IJiNS5_IJSC_iEEEiEEENS5_IJlNS5_IJSB_SC_EEElEEEEENSJ_INS5_IJNS5_IJNS5_IJNSA_ILi8EEESC_NSA_ILi4EEEEEEiEEENS5_IJNS5_IJNSA_ILi16EEESC_SC_EEEiEEEiEEENS5_IJNS5_IJNS5_IJSG_ST_NSA_ILi1024EEEEEENSA_ILi4096EEEEEENS5_IJNS5_IJSB_NSA_ILi512EEENSA_ILi32EEEEEElEEElEEEEEEEESI_NS5_IJlSB_lEEENS4_8TiledMMAINS4_8MMA_AtomIJNS4_4SM904GMMA6SPARSE26GMMA_64x64x32_F32F16F16_SSILNS1C_5MajorE0ELS1F_0ELNS1C_7ScaleInE1ELS1G_1ELNS1C_9SparseSelE0EEEEEENSJ_INS5_IJSB_SB_SB_EEENS5_IJNSA_ILi0EEES1L_S1L_EEEEENS5_IJNS4_10UnderscoreES1O_S1O_EEEEENS4_23SM90_TMA_LOAD_MULTICASTENS4_14ComposedLayoutINS4_7SwizzleILi2ELi4ELi3EEENS4_25smem_sparse_ptr_flag_bitsILi2ELi16EEENSJ_INS5_IJNS5_IJSB_SP_EEENS5_IJSC_S12_EEEEEENS5_IJNS5_IJS1L_SG_EEESM_EEEEEEEvNS4_8identityENS4_13SM90_TMA_LOADENS1S_INS1T_ILi3ELi4ELi3EEENS4_18smem_ptr_flag_bitsILi16EEENSJ_INS5_IJSP_SG_EEENS5_IJSG_SB_EEEEEEEvS24_EENS_8epilogue10collective6detail29Sm90TmaWarpSpecializedAdapterINS2F_15DefaultEpilogueIfNS5_IJSB_llEEES2J_NS2E_6thread17LinearCombinationIfLi1EffLNS2K_9ScaleType4KindE0ELNS_15FloatRoundStyleE2EfEENS1_15EpilogueDefaultEEEEEvvEEEEvNT_6ParamsE)
        /*0008*/ 	.word	0x000000a8


	//----- nvinfo : EIATTR_FRAME_SIZE
	.align		4
.L_12:
        /*000c*/ 	.byte	0x04, 0x11
        /*000e*/ 	.short	(.L_14 - .L_13)
	.align		4
.L_13:
        /*0010*/ 	.word	index@(_ZN7cutlass13device_kernelINS_4gemm6kernel13GemmUniversalIN4cute5tupleIJiiiiEEENS1_10collective13CollectiveMmaINS1_40MainloopSm90TmaGmmaWarpSpecializedSparseILi18ENS5_IJNS4_1CILi1EEENSA_ILi2EEESB_EEENS1_32KernelTmaWarpSpecializedPingpongEEENS5_IJNSA_ILi64EEESG_SG_EEENS_6half_tENS5_IJNS4_6LayoutINS5_IJiNS5_IJSC_iEEEiEEENS5_IJlNS5_IJSB_SC_EEElEEEEENSJ_INS5_IJNS5_IJNS5_IJNSA_ILi8EEESC_NSA_ILi4EEEEEEiEEENS5_IJNS5_IJNSA_ILi16EEESC_SC_EEEiEEEiEEENS5_IJNS5_IJNS5_IJSG_ST_NSA_ILi1024EEEEEENSA_ILi4096EEEEEENS5_IJNS5_IJSB_NSA_ILi512EEENSA_ILi32EEEEEElEEElEEEEEEEESI_NS5_IJlSB_lEEENS4_8TiledMMAINS4_8MMA_AtomIJNS4_4SM904GMMA6SPARSE26GMMA_64x64x32_F32F16F16_SSILNS1C_5MajorE0ELS1F_0ELNS1C_7ScaleInE1ELS1G_1ELNS1C_9SparseSelE0EEEEEENSJ_INS5_IJSB_SB_SB_EEENS5_IJNSA_ILi0EEES1L_S1L_EEEEENS5_IJNS4_10UnderscoreES1O_S1O_EEEEENS4_23SM90_TMA_LOAD_MULTICASTENS4_14ComposedLayoutINS4_7SwizzleILi2ELi4ELi3EEENS4_25smem_sparse_ptr_flag_bitsILi2ELi16EEENSJ_INS5_IJNS5_IJSB_SP_EEENS5_IJSC_S12_EEEEEENS5_IJNS5_IJS1L_SG_EEESM_EEEEEEEvNS4_8identityENS4_13SM90_TMA_LOADENS1S_INS1T_ILi3ELi4ELi3EEENS4_18smem_ptr_flag_bitsILi16EEENSJ_INS5_IJSP_SG_EEENS5_IJSG_SB_EEEEEEEvS24_EENS_8epilogue10collective6detail29Sm90TmaWarpSpecializedAdapterINS2F_15DefaultEpilogueIfNS5_IJSB_llEEES2J_NS2E_6thread17LinearCombinationIfLi1EffLNS2K_9ScaleType4KindE0ELNS_15FloatRoundStyleE2EfEENS1_15EpilogueDefaultEEEEEvvEEEEvNT_6ParamsE)
        /*0014*/ 	.word	0x00000000


	//----- nvinfo : EIATTR_MIN_STACK_SIZE
	.align		4
.L_14:
        /*0018*/ 	.byte	0x04, 0x12
        /*001a*/ 	.short	(.L_16 - .L_15)
	.align		4
.L_15:
        /*001c*/ 	.word	index@(_ZN7cutlass13device_kernelINS_4gemm6kernel13GemmUniversalIN4cute5tupleIJiiiiEEENS1_10collective13CollectiveMmaINS1_40MainloopSm90TmaGmmaWarpSpecializedSparseILi18ENS5_IJNS4_1CILi1EEENSA_ILi2EEESB_EEENS1_32KernelTmaWarpSpecializedPingpongEEENS5_IJNSA_ILi64EEESG_SG_EEENS_6half_tENS5_IJNS4_6LayoutINS5_IJiNS5_IJSC_iEEEiEEENS5_IJlNS5_IJSB_SC_EEElEEEEENSJ_INS5_IJNS5_IJNS5_IJNSA_ILi8EEESC_NSA_ILi4EEEEEEiEEENS5_IJNS5_IJNSA_ILi16EEESC_SC_EEEiEEEiEEENS5_IJNS5_IJNS5_IJSG_ST_NSA_ILi1024EEEEEENSA_ILi4096EEEEEENS5_IJNS5_IJSB_NSA_ILi512EEENSA_ILi32EEEEEElEEElEEEEEEEESI_NS5_IJlSB_lEEENS4_8TiledMMAINS4_8MMA_AtomIJNS4_4SM904GMMA6SPARSE26GMMA_64x64x32_F32F16F16_SSILNS1C_5MajorE0ELS1F_0ELNS1C_7ScaleInE1ELS1G_1ELNS1C_9SparseSelE0EEEEEENSJ_INS5_IJSB_SB_SB_EEENS5_IJNSA_ILi0EEES1L_S1L_EEEEENS5_IJNS4_10UnderscoreES1O_S1O_EEEEENS4_23SM90_TMA_LOAD_MULTICASTENS4_14ComposedLayoutINS4_7SwizzleILi2ELi4ELi3EEENS4_25smem_sparse_ptr_flag_bitsILi2ELi16EEENSJ_INS5_IJNS5_IJSB_SP_EEENS5_IJSC_S12_EEEEEENS5_IJNS5_IJS1L_SG_EEESM_EEEEEEEvNS4_8identityENS4_13SM90_TMA_LOADENS1S_INS1T_ILi3ELi4ELi3EEENS4_18smem_ptr_flag_bitsILi16EEENSJ_INS5_IJSP_SG_EEENS5_IJSG_SB_EEEEEEEvS24_EENS_8epilogue10collective6detail29Sm90TmaWarpSpecializedAdapterINS2F_15DefaultEpilogueIfNS5_IJSB_llEEES2J_NS2E_6thread17LinearCombinationIfLi1EffLNS2K_9ScaleType4KindE0ELNS_15FloatRoundStyleE2EfEENS1_15EpilogueDefaultEEEEEvvEEEEvNT_6ParamsE)
        /*0020*/ 	.word	0x00000000
.L_16:


//--------------------- .nv.compat                --------------------------
	.section	.nv.compat,"",@"SHT_CUDA_COMPAT_INFO"
	.align	4
        /*0000*/ 	.byte	0x02, 0x09, 0x01, 0x00, 0x02, 0x02, 0x04, 0x00, 0x02, 0x05, 0x05, 0x00, 0x03, 0x07, 0x01, 0x01
        /*0010*/ 	.byte	0x02, 0x03, 0x01, 0x00, 0x02, 0x06, 0x01, 0x00, 0x04, 0x0b, 0x08, 0x00, 0x00, 0x00, 0x00, 0x00
        /*0020*/ 	.byte	0x00, 0x00, 0x00, 0x00


//--------------------- .nv.info._ZN7cutlass13device_kernelINS_4gemm6kernel13GemmUniversalIN4cute5tupleIJiiiiEEENS1_10collective13CollectiveMmaINS1_40MainloopSm90TmaGmmaWarpSpecializedSparseILi18ENS5_IJNS4_1CILi1EEENSA_ILi2EEESB_EEENS1_32KernelTmaWarpSpecializedPingpongEEENS5_IJNSA_ILi64EEESG_SG_EEENS_6half_tENS5_IJNS4_6LayoutINS5_IJiNS5_IJSC_iEEEiEEENS5_IJlNS5_IJSB_SC_EEElEEEEENSJ_INS5_IJNS5_IJNS5_IJNSA_ILi8EEESC_NSA_ILi4EEEEEEiEEENS5_IJNS5_IJNSA_ILi16EEESC_SC_EEEiEEEiEEENS5_IJNS5_IJNS5_IJSG_ST_NSA_ILi1024EEEEEENSA_ILi4096EEEEEENS5_IJNS5_IJSB_NSA_ILi512EEENSA_ILi32EEEEEElEEElEEEEEEEESI_NS5_IJlSB_lEEENS4_8TiledMMAINS4_8MMA_AtomIJNS4_4SM904GMMA6SPARSE26GMMA_64x64x32_F32F16F16_SSILNS1C_5MajorE0ELS1F_0ELNS1C_7ScaleInE1ELS1G_1ELNS1C_9SparseSelE0EEEEEENSJ_INS5_IJSB_SB_SB_EEENS5_IJNSA_ILi0EEES1L_S1L_EEEEENS5_IJNS4_10UnderscoreES1O_S1O_EEEEENS4_23SM90_TMA_LOAD_MULTICASTENS4_14ComposedLayoutINS4_7SwizzleILi2ELi4ELi3EEENS4_25smem_sparse_ptr_flag_bitsILi2ELi16EEENSJ_INS5_IJNS5_IJSB_SP_EEENS5_IJSC_S12_EEEEEENS5_IJNS5_IJS1L_SG_EEESM_EEEEEEEvNS4_8identityENS4_13SM90_TMA_LOADENS1S_INS1T_ILi3ELi4ELi3EEENS4_18smem_ptr_flag_bitsILi16EEENSJ_INS5_IJSP_SG_EEENS5_IJSG_SB_EEEEEEEvS24_EENS_8epilogue10collective6detail29Sm90TmaWarpSpecializedAdapterINS2F_15DefaultEpilogueIfNS5_IJSB_llEEES2J_NS2E_6thread17LinearCombinationIfLi1EffLNS2K_9ScaleType4KindE0ELNS_15FloatRoundStyleE2EfEENS1_15EpilogueDefaultEEEEEvvEEEEvNT_6ParamsE --------------------------
	.section	.nv.info._ZN7cutlass13device_kernelINS_4gemm6kernel13GemmUniversalIN4cute5tupleIJiiiiEEENS1_10collective13CollectiveMmaINS1_40MainloopSm90TmaGmmaWarpSpecializedSparseILi18ENS5_IJNS4_1CILi1EEENSA_ILi2EEESB_EEENS1_32KernelTmaWarpSpecializedPingpongEEENS5_IJNSA_ILi64EEESG_SG_EEENS_6half_tENS5_IJNS4_6LayoutINS5_IJiNS5_IJSC_iEEEiEEENS5_IJlNS5_IJSB_SC_EEElEEEEENSJ_INS5_IJNS5_IJNS5_IJNSA_ILi8EEESC_NSA_ILi4EEEEEEiEEENS5_IJNS5_IJNSA_ILi16EEESC_SC_EEEiEEEiEEENS5_IJNS5_IJNS5_IJSG_ST_NSA_ILi1024EEEEEENSA_ILi4096EEEEEENS5_IJNS5_IJSB_NSA_ILi512EEENSA_ILi32EEEEEElEEElEEEEEEEESI_NS5_IJlSB_lEEENS4_8TiledMMAINS4_8MMA_AtomIJNS4_4SM904GMMA6SPARSE26GMMA_64x64x32_F32F16F16_SSILNS1C_5MajorE0ELS1F_0ELNS1C_7ScaleInE1ELS1G_1ELNS1C_9SparseSelE0EEEEEENSJ_INS5_IJSB_SB_SB_EEENS5_IJNSA_ILi0EEES1L_S1L_EEEEENS5_IJNS4_10UnderscoreES1O_S1O_EEEEENS4_23SM90_TMA_LOAD_MULTICASTENS4_14ComposedLayoutINS4_7SwizzleILi2ELi4ELi3EEENS4_25smem_sparse_ptr_flag_bitsILi2ELi16EEENSJ_INS5_IJNS5_IJSB_SP_EEENS5_IJSC_S12_EEEEEENS5_IJNS5_IJS1L_SG_EEESM_EEEEEEEvNS4_8identityENS4_13SM90_TMA_LOADENS1S_INS1T_ILi3ELi4ELi3EEENS4_18smem_ptr_flag_bitsILi16EEENSJ_INS5_IJSP_SG_EEENS5_IJSG_SB_EEEEEEEvS24_EENS_8epilogue10collective6detail29Sm90TmaWarpSpecializedAdapterINS2F_15DefaultEpilogueIfNS5_IJSB_llEEES2J_NS2E_6thread17LinearCombinationIfLi1EffLNS2K_9ScaleType4KindE0ELNS_15FloatRoundStyleE2EfEENS1_15EpilogueDefaultEEEEEvvEEEEvNT_6ParamsE,"",@"SHT_CUDA_INFO"
	.sectionflags	@""
	.align	4


	//----- nvinfo : EIATTR_CUDA_API_VERSION
	.align		4
        /*0000*/ 	.byte	0x04, 0x37
        /*0002*/ 	.short	(.L_18 - .L_17)
.L_17:
        /*0004*/ 	.word	0x00000082


	//----- nvinfo : EIATTR_KPARAM_INFO
	.align		4
.L_18:
        /*0008*/ 	.byte	0x04, 0x17
        /*000a*/ 	.short	(.L_20 - .L_19)
.L_19:
        /*000c*/ 	.word	0x00000000
        /*0010*/ 	.short	0x0000
        /*0012*/ 	.short	0x0070
        /*0014*/ 	.byte	0x00, 0xf0, 0x01, 0x14


	//----- nvinfo : EIATTR_SPARSE_MMA_MASK
	.align		4
.L_20:
        /*0018*/ 	.byte	0x03, 0x50
        /*001a*/ 	.short	0x0002


	//----- nvinfo : EIATTR_MAXREG_COUNT
	.align		4
        /*001c*/ 	.byte	0x03, 0x1b
        /*001e*/ 	.short	0x00a8


	//----- nvinfo : EIATTR_NUM_BARRIERS
	.align		4
        /*0020*/ 	.byte	0x02, 0x4c
        /*0022*/ 	.byte	0x01
	.zero		1


	//----- nvinfo : EIATTR_MERCURY_ISA_VERSION
	.align		4
        /*0024*/ 	.byte	0x03, 0x5f
        /*0026*/ 	.short	0x0101


	//----- nvinfo : EIATTR_INT_WARP_WIDE_INSTR_OFFSETS
	.align		4
        /*0028*/ 	.byte	0x04, 0x31
        /*002a*/ 	.short	(.L_22 - .L_21)


	//   ....[0]....
.L_21:
        /*002c*/ 	.word	0x000006d0


	//   ....[1]....
        /*0030*/ 	.word	0x00000710


	//   ....[2]....
        /*0034*/ 	.word	0x00000860


	//   ....[3]....
        /*0038*/ 	.word	0x00000870


	//   ....[4]....
        /*003c*/ 	.word	0x00000890


	//   ....[5]....
        /*0040*/ 	.word	0x000008a0


	//   ....[6]....
        /*0044*/ 	.word	0x00000930


	//   ....[7]....
        /*0048*/ 	.word	0x00000990


	//----- nvinfo : EIATTR_COOP_GROUP_MASK_REGIDS
	.align		4
.L_22:
        /*004c*/ 	.byte	0x04, 0x29
        /*004e*/ 	.short	(.L_24 - .L_23)


	//   ....[0]....
.L_23:
        /*0050*/ 	.word	0xffffffff


	//   ....[1]....
        /*0054*/ 	.word	0xffffffff


	//   ....[2]....
        /*0058*/ 	.word	0xffffffff


	//   ....[3]....
        /*005c*/ 	.word	0xffffffff


	//   ....[4]....
        /*0060*/ 	.word	0xffffffff


	//   ....[5]....
        /*0064*/ 	.word	0xffffffff


	//   ....[6]....
        /*0068*/ 	.word	0xffffffff


	//----- nvinfo : EIATTR_COOP_GROUP_INSTR_OFFSETS
	.align		4
.L_24:
        /*006c*/ 	.byte	0x04, 0x28
        /*006e*/ 	.short	(.L_26 - .L_25)


	//   ....[0]....
.L_25:
        /*0070*/ 	.word	0x00000060


	//   ....[1]....
        /*0074*/ 	.word	0x00000070


	//   ....[2]....
        /*0078*/ 	.word	0x00000160


	//   ....[3]....
        /*007c*/ 	.word	0x000004f0


	//   ....[4]....
        /*0080*/ 	.word	0x00000530


	//   ....[5]....
        /*0084*/ 	.word	0x000005b0


	//   ....[6]....
        /*0088*/ 	.word	0x00000af0


	//----- nvinfo : EIATTR_REG_RECONFIG
	.align		4
.L_26:
        /*008c*/ 	.byte	0x01, 0x54
	.zero		2


	//----- nvinfo : EIATTR_MBARRIER_INSTR_OFFSETS
	.align		4
        /*0090*/ 	.byte	0x04, 0x39
        /*0092*/ 	.short	(.L_28 - .L_27)


	//   ....[0]....
.L_27:
        /*0094*/ 	.word	0x00000290
        /*0098*/ 	.word	0x000000ff
        /*009c*/ 	.word	0x00000000
        /*00a0*/ 	.short	0x0100
        /*00a2*/ 	.byte	0x08
	.zero		1


	//   ....[1]....
        /*00a4*/ 	.word	0x000002a0
        /*00a8*/ 	.word	0x000000ff
        /*00ac*/ 	.word	0x00000090
        /*00b0*/ 	.short	0x0100
        /*00b2*/ 	.byte	0x08
	.zero		1


	//   ....[2]....
        /*00b4*/ 	.word	0x000002b0
        /*00b8*/ 	.word	0x000000ff
        /*00bc*/ 	.word	0x00000008
        /*00c0*/ 	.short	0x0100
        /*00c2*/ 	.byte	0x08
	.zero		1


	//   ....[3]....
        /*00c4*/ 	.word	0x000002c0
        /*00c8*/ 	.word	0x000000ff
        /*00cc*/ 	.word	0x00000098
        /*00d0*/ 	.short	0x0100
        /*00d2*/ 	.byte	0x08
	.zero		1


	//   ....[4]....
        /*00d4*/ 	.word	0x000002d0
        /*00d8*/ 	.word	0x000000ff
        /*00dc*/ 	.word	0x00000010
        /*00e0*/ 	.short	0x0100
        /*00e2*/ 	.byte	0x08
	.zero		1


	//   ....[5]....
        /*00e4*/ 	.word	0x000002e0
        /*00e8*/ 	.word	0x000000ff
        /*00ec*/ 	.word	0x000000a0
        /*00f0*/ 	.short	0x0100
        /*00f2*/ 	.byte	0x08
	.zero		1


	//   ....[6]....
        /*00f4*/ 	.word	0x000002f0
        /*00f8*/ 	.word	0x000000ff
        /*00fc*/ 	.word	0x00000018
        /*0100*/ 	.short	0x0100
        /*0102*/ 	.byte	0x08
	.zero		1


	//   ....[7]....
        /*0104*/ 	.word	0x00000300
        /*0108*/ 	.word	0x000000ff
        /*010c*/ 	.word	0x000000a8
        /*0110*/ 	.short	0x0100
        /*0112*/ 	.byte	0x08
	.zero		1


	//   ....[8]....
        /*0114*/ 	.word	0x00000310
        /*0118*/ 	.word	0x000000ff
        /*011c*/ 	.word	0x00000020
        /*0120*/ 	.short	0x0100
        /*0122*/ 	.byte	0x08
	.zero		1


	//   ....[9]....
        /*0124*/ 	.word	0x00000320
        /*0128*/ 	.word	0x000000ff
        /*012c*/ 	.word	0x000000b0
        /*0130*/ 	.short	0x0100
        /*0132*/ 	.byte	0x08
	.zero		1


	//   ....[10]....
        /*0134*/ 	.word	0x00000330
        /*0138*/ 	.word	0x000000ff
        /*013c*/ 	.word	0x00000028
        /*0140*/ 	.short	0x0100
        /*0142*/ 	.byte	0x08
	.zero		1


	//   ....[11]....
        /*0144*/ 	.word	0x00000340
        /*0148*/ 	.word	0x000000ff
        /*014c*/ 	.word	0x000000b8
        /*0150*/ 	.short	0x0100
        /*0152*/ 	.byte	0x08
	.zero		1


	//   ....[12]....
        /*0154*/ 	.word	0x00000350
        /*0158*/ 	.word	0x000000ff
        /*015c*/ 	.word	0x00000030
        /*0160*/ 	.short	0x0100
        /*0162*/ 	.byte	0x08
	.zero		1


	//   ....[13]....
        /*0164*/ 	.word	0x00000360
        /*0168*/ 	.word	0x000000ff
        /*016c*/ 	.word	0x000000c0
        /*0170*/ 	.short	0x0100
        /*0172*/ 	.byte	0x08
	.zero		1


	//   ....[14]....
        /*0174*/ 	.word	0x00000370
        /*0178*/ 	.word	0x000000ff
        /*017c*/ 	.word	0x00000038
        /*0180*/ 	.short	0x0100
        /*0182*/ 	.byte	0x08
	.zero		1


	//   ....[15]....
        /*0184*/ 	.word	0x00000380
        /*0188*/ 	.word	0x000000ff
        /*018c*/ 	.word	0x000000c8
        /*0190*/ 	.short	0x0100
        /*0192*/ 	.byte	0x08
	.zero		1


	//   ....[16]....
        /*0194*/ 	.word	0x00000390
        /*0198*/ 	.word	0x000000ff
        /*019c*/ 	.word	0x00000040
        /*01a0*/ 	.short	0x0100
        /*01a2*/ 	.byte	0x08
	.zero		1


	//   ....[17]....
        /*01a4*/ 	.word	0x000003a0
        /*01a8*/ 	.word	0x000000ff
        /*01ac*/ 	.word	0x000000d0
        /*01b0*/ 	.short	0x0100
        /*01b2*/ 	.byte	0x08
	.zero		1


	//   ....[18]....
        /*01b4*/ 	.word	0x000003b0
        /*01b8*/ 	.word	0x000000ff
        /*01bc*/ 	.word	0x00000048
        /*01c0*/ 	.short	0x0100
        /*01c2*/ 	.byte	0x08
	.zero		1


	//   ....[19]....
        /*01c4*/ 	.word	0x000003c0
        /*01c8*/ 	.word	0x000000ff
        /*01cc*/ 	.word	0x000000d8
        /*01d0*/ 	.short	0x0100
        /*01d2*/ 	.byte	0x08
	.zero		1


	//   ....[20]....
        /*01d4*/ 	.word	0x000003d0
        /*01d8*/ 	.word	0x000000ff
        /*01dc*/ 	.word	0x00000050
        /*01e0*/ 	.short	0x0100
        /*01e2*/ 	.byte	0x08
	.zero		1


	//   ....[21]....
        /*01e4*/ 	.word	0x000003e0
        /*01e8*/ 	.word	0x000000ff
        /*01ec*/ 	.word	0x000000e0
        /*01f0*/ 	.short	0x0100
        /*01f2*/ 	.byte	0x08
	.zero		1


	//   ....[22]....
        /*01f4*/ 	.word	0x000003f0
        /*01f8*/ 	.word	0x000000ff
        /*01fc*/ 	.word	0x00000058
        /*0200*/ 	.short	0x0100
        /*0202*/ 	.byte	0x08
	.zero		1


	//   ....[23]....
        /*0204*/ 	.word	0x00000400
        /*0208*/ 	.word	0x000000ff
        /*020c*/ 	.word	0x000000e8
        /*0210*/ 	.short	0x0100
        /*0212*/ 	.byte	0x08
	.zero		1


	//   ....[24]....
        /*0214*/ 	.word	0x00000410
        /*0218*/ 	.word	0x000000ff
        /*021c*/ 	.word	0x00000060
        /*0220*/ 	.short	0x0100
        /*0222*/ 	.byte	0x08
	.zero		1


	//   ....[25]....
        /*0224*/ 	.word	0x00000420
        /*0228*/ 	.word	0x000000ff
        /*022c*/ 	.word	0x000000f0
        /*0230*/ 	.short	0x0100
        /*0232*/ 	.byte	0x08
	.zero		1


	//   ....[26]....
        /*0234*/ 	.word	0x00000430
        /*0238*/ 	.word	0x000000ff
        /*023c*/ 	.word	0x00000068
        /*0240*/ 	.short	0x0100
        /*0242*/ 	.byte	0x08
	.zero		1


	//   ....[27]....
        /*0244*/ 	.word	0x00000440
        /*0248*/ 	.word	0x000000ff
        /*024c*/ 	.word	0x000000f8
        /*0250*/ 	.short	0x0100
        /*0252*/ 	.byte	0x08
	.zero		1


	//   ....[28]....
        /*0254*/ 	.word	0x00000450
        /*0258*/ 	.word	0x000000ff
        /*025c*/ 	.word	0x00000070
        /*0260*/ 	.short	0x0100
        /*0262*/ 	.byte	0x08
	.zero		1


	//   ....[29]....
        /*0264*/ 	.word	0x00000460
        /*0268*/ 	.word	0x000000ff
        /*026c*/ 	.word	0x00000100
        /*0270*/ 	.short	0x0100
        /*0272*/ 	.byte	0x08
	.zero		1


	//   ....[30]....
        /*0274*/ 	.word	0x00000470
        /*0278*/ 	.word	0x000000ff
        /*027c*/ 	.word	0x00000078
        /*0280*/ 	.short	0x0100
        /*0282*/ 	.byte	0x08
	.zero		1


	//   ....[31]....
        /*0284*/ 	.word	0x00000480
        /*0288*/ 	.word	0x000000ff
        /*028c*/ 	.word	0x00000108
        /*0290*/ 	.short	0x0100
        /*0292*/ 	.byte	0x08
	.zero		1


	//   ....[32]....
        /*0294*/ 	.word	0x00000490
        /*0298*/ 	.word	0x000000ff
        /*029c*/ 	.word	0x00000080
        /*02a0*/ 	.short	0x0100
        /*02a2*/ 	.byte	0x08
	.zero		1


	//   ....[33]....
        /*02a4*/ 	.word	0x000004a0
        /*02a8*/ 	.word	0x000000ff
        /*02ac*/ 	.word	0x00000110
        /*02b0*/ 	.short	0x0100
        /*02b2*/ 	.byte	0x08
	.zero		1


	//   ....[34]....
        /*02b4*/ 	.word	0x000004b0
        /*02b8*/ 	.word	0x000000ff
        /*02bc*/ 	.word	0x00000088
        /*02c0*/ 	.short	0x0100
        /*02c2*/ 	.byte	0x08
	.zero		1


	//   ....[35]....
        /*02c4*/ 	.word	0x000004c0
        /*02c8*/ 	.word	0x000000ff
        /*02cc*/ 	.word	0x00000118
        /*02d0*/ 	.short	0x0100
        /*02d2*/ 	.byte	0x08
	.zero		1


	//   ....[36]....
        /*02d4*/ 	.word	0x000009c0
        /*02d8*/ 	.word	0x000000ff
        /*02dc*/ 	.word	0x00000150
        /*02e0*/ 	.short	0x0100
        /*02e2*/ 	.byte	0x08
	.zero		1


	//   ....[37]....
        /*02e4*/ 	.word	0x00000a50
        /*02e8*/ 	.word	0x000000ff
        /*02ec*/ 	.word	0x00000158
        /*02f0*/ 	.short	0x0100
        /*02f2*/ 	.byte	0x08
	.zero		1


	//   ....[38]....
        /*02f4*/ 	.word	0x00000a70
        /*02f8*/ 	.word	0x000000ff
        /*02fc*/ 	.word	0x00000130
        /*0300*/ 	.short	0x0100
        /*0302*/ 	.byte	0x09
	.zero		1


	//   ....[39]....
        /*0304*/ 	.word	0x00000a80
        /*0308*/ 	.word	0x000000ff
        /*030c*/ 	.word	0x00000138
        /*0310*/ 	.short	0x0100
        /*0312*/ 	.byte	0x09
	.zero		1


	//   ....[40]....
        /*0314*/ 	.word	0x00000a90
        /*0318*/ 	.word	0x000000ff
        /*031c*/ 	.word	0x00000140
        /*0320*/ 	.short	0x0100
        /*0322*/ 	.byte	0x09
	.zero		1


	//   ....[41]....
        /*0324*/ 	.word	0x00000aa0
        /*0328*/ 	.word	0x000000ff
        /*032c*/ 	.word	0x00000148
        /*0330*/ 	.short	0x0100
        /*0332*/ 	.byte	0x09
	.zero		1


	//   ....[42]....
        /*0334*/ 	.word	0x000018c0
        /*0338*/ 	.word	0x000000ff
        /*033c*/ 	.word	0xfffffff8
        /*0340*/ 	.short	0x010a
        /*0342*/ 	.byte	0x0c
	.zero		1


	//   ....[43]....
        /*0344*/ 	.word	0x00001a90
        /*0348*/ 	.word	0x000000ff
        /*034c*/ 	.word	0x00000000
        /*0350*/ 	.short	0x010a
        /*0352*/ 	.byte	0x08
	.zero		1


	//   ....[44]....
        /*0354*/ 	.word	0x00001ad0
        /*0358*/ 	.word	0x000000ff
        /*035c*/ 	.word	0x00000000
        /*0360*/ 	.short	0x010a
        /*0362*/ 	.byte	0x08
	.zero		1


	//   ....[45]....
        /*0364*/ 	.word	0x00001c50
        /*0368*/ 	.word	0x00000015
        /*036c*/ 	.word	0x00000000
        /*0370*/ 	.short	0x0101
        /*0372*/ 	.byte	0x3f
	.zero		1


	//   ....[46]....
        /*0374*/ 	.word	0x00001dd0
        /*0378*/ 	.word	0x00000014
        /*037c*/ 	.word	0x00000000
        /*0380*/ 	.short	0x0101
        /*0382*/ 	.byte	0x15
	.zero		1


	//   ....[47]....
        /*0384*/ 	.word	0x00001e20
        /*0388*/ 	.word	0x000000ff
        /*038c*/ 	.word	0x00000008
        /*0390*/ 	.short	0x010a
        /*0392*/ 	.byte	0x0c
	.zero		1


	//   ....[48]....
        /*0394*/ 	.word	0x00004610
        /*0398*/ 	.word	0x00000004
        /*039c*/ 	.word	0x00000000
        /*03a0*/ 	.short	0x0101
        /*03a2*/ 	.byte	0x15
	.zero		1


	//   ....[49]....
        /*03a4*/ 	.word	0x00004f90
        /*03a8*/ 	.word	0x00000014
        /*03ac*/ 	.word	0x00000090
        /*03b0*/ 	.short	0x010a
        /*03b2*/ 	.byte	0x3f
	.zero		1


	//   ....[50]....
        /*03b4*/ 	.word	0x000053f0
        /*03b8*/ 	.word	0x0000000a
        /*03bc*/ 	.word	0x00000158
        /*03c0*/ 	.short	0x0101
        /*03c2*/ 	.byte	0x3f
	.zero		1


	//   ....[51]....
        /*03c4*/ 	.word	0x00005b60
        /*03c8*/ 	.word	0x00000005
        /*03cc*/ 	.word	0x00000000
        /*03d0*/ 	.short	0x010a
        /*03d2*/ 	.byte	0x3f
	.zero		1


	//   ....[52]....
        /*03d4*/ 	.word	0x00005be0
        /*03d8*/ 	.word	0x00000007
        /*03dc*/ 	.word	0x00000000
        /*03e0*/ 	.short	0x010a
        /*03e2*/ 	.byte	0x3f
	.zero		1


	//   ....[53]....
        /*03e4*/ 	.word	0x00005c70
        /*03e8*/ 	.word	0x00000006
        /*03ec*/ 	.word	0x00000000
        /*03f0*/ 	.short	0x010a
        /*03f2*/ 	.byte	0x3f
	.zero		1


	//   ....[54]....
        /*03f4*/ 	.word	0x00005d00
        /*03f8*/ 	.word	0x00000009
        /*03fc*/ 	.word	0x00000000
        /*0400*/ 	.short	0x010a
        /*0402*/ 	.byte	0x3f
	.zero		1


	//   ....[55]....
        /*0404*/ 	.word	0x00005d90
        /*0408*/ 	.word	0x00000006
        /*040c*/ 	.word	0x00000000
        /*0410*/ 	.short	0x010a
        /*0412*/ 	.byte	0x3f
	.zero		1


	//   ....[56]....
        /*0414*/ 	.word	0x00005e20
        /*0418*/ 	.word	0x00000009
        /*041c*/ 	.word	0x00000000
        /*0420*/ 	.short	0x010a
        /*0422*/ 	.byte	0x3f
	.zero		1


	//   ....[57]....
        /*0424*/ 	.word	0x00005eb0
        /*0428*/ 	.word	0x00000006
        /*042c*/ 	.word	0x00000000
        /*0430*/ 	.short	0x010a
        /*0432*/ 	.byte	0x3f
	.zero		1


	//   ....[58]....
        /*0434*/ 	.word	0x00005f40
        /*0438*/ 	.word	0x00000009
        /*043c*/ 	.word	0x00000000
        /*0440*/ 	.short	0x010a
        /*0442*/ 	.byte	0x3f
	.zero		1


	//   ....[59]....
        /*0444*/ 	.word	0x00005fd0
        /*0448*/ 	.word	0x00000006
        /*044c*/ 	.word	0x00000000
        /*0450*/ 	.short	0x010a
        /*0452*/ 	.byte	0x3f
	.zero		1


	//   ....[60]....
        /*0454*/ 	.word	0x00006060
        /*0458*/ 	.word	0x00000009
        /*045c*/ 	.word	0x00000000
        /*0460*/ 	.short	0x010a
        /*0462*/ 	.byte	0x3f
	.zero		1


	//   ....[61]....
        /*0464*/ 	.word	0x000060f0
        /*0468*/ 	.word	0x00000006
        /*046c*/ 	.word	0x00000000
        /*0470*/ 	.short	0x010a
        /*0472*/ 	.byte	0x3f
	.zero		1


	//   ....[62]....
        /*0474*/ 	.word	0x00006180
        /*0478*/ 	.word	0x00000009
        /*047c*/ 	.word	0x00000000
        /*0480*/ 	.short	0x010a
        /*0482*/ 	.byte	0x3f
	.zero		1


	//   ....[63]....
        /*0484*/ 	.word	0x00006210
        /*0488*/ 	.word	0x00000006
        /*048c*/ 	.word	0x00000000
        /*0490*/ 	.short	0x010a
        /*0492*/ 	.byte	0x3f
	.zero		1


	//   ....[64]....
        /*0494*/ 	.word	0x000062a0
        /*0498*/ 	.word	0x00000009
        /*049c*/ 	.word	0x00000000
        /*04a0*/ 	.short	0x010a
        /*04a2*/ 	.byte	0x3f
	.zero		1


	//   ....[65]....
        /*04a4*/ 	.word	0x00006330
        /*04a8*/ 	.word	0x00000006
        /*04ac*/ 	.word	0x00000000
        /*04b0*/ 	.short	0x010a
        /*04b2*/ 	.byte	0x3f
	.zero		1


	//   ....[66]....
        /*04b4*/ 	.word	0x000063c0
        /*04b8*/ 	.word	0x00000009
        /*04bc*/ 	.word	0x00000000
        /*04c0*/ 	.short	0x010a
        /*04c2*/ 	.byte	0x3f
	.zero		1


	//   ....[67]....
        /*04c4*/ 	.word	0x00006450
        /*04c8*/ 	.word	0x00000006
        /*04cc*/ 	.word	0x00000000
        /*04d0*/ 	.short	0x010a
        /*04d2*/ 	.byte	0x3f
	.zero		1


	//   ....[68]....
        /*04d4*/ 	.word	0x000064e0
        /*04d8*/ 	.word	0x00000003
        /*04dc*/ 	.word	0x00000000
        /*04e0*/ 	.short	0x010a
        /*04e2*/ 	.byte	0x3f
	.zero		1


	//   ....[69]....
        /*04e4*/ 	.word	0x00006550
        /*04e8*/ 	.word	0x00000014
        /*04ec*/ 	.word	0xfffffff8
        /*04f0*/ 	.short	0x010a
        /*04f2*/ 	.byte	0x3f
	.zero		1


	//   ....[70]....
        /*04f4*/ 	.word	0x000065b0
        /*04f8*/ 	.word	0x00000016
        /*04fc*/ 	.word	0x00000000
        /*0500*/ 	.short	0x010a
        /*0502*/ 	.byte	0x3f
	.zero		1


	//   ....[71]....
        /*0504*/ 	.word	0x00006610
        /*0508*/ 	.word	0x00000014
        /*050c*/ 	.word	0x00000008
        /*0510*/ 	.short	0x010a
        /*0512*/ 	.byte	0x3f
	.zero		1


	//   ....[72]....
        /*0514*/ 	.word	0x000066e0
        /*0518*/ 	.word	0x00000014
        /*051c*/ 	.word	0x00000090
        /*0520*/ 	.short	0x010a
        /*0522*/ 	.byte	0x3f
	.zero		1


	//   ....[73]....
        /*0524*/ 	.word	0x000067c0
        /*0528*/ 	.word	0x00000005
        /*052c*/ 	.word	0x00000000
        /*0530*/ 	.short	0x010a
        /*0532*/ 	.byte	0x3f
	.zero		1


	//   ....[74]....
        /*0534*/ 	.word	0x00006810
        /*0538*/ 	.word	0x00000007
        /*053c*/ 	.word	0x00000000
        /*0540*/ 	.short	0x010a
        /*0542*/ 	.byte	0x3f
	.zero		1


	//   ....[75]....
        /*0544*/ 	.word	0x00006860
        /*0548*/ 	.word	0x00000006
        /*054c*/ 	.word	0x00000000
        /*0550*/ 	.short	0x010a
        /*0552*/ 	.byte	0x3f
	.zero		1


	//   ....[76]....
        /*0554*/ 	.word	0x000068b0
        /*0558*/ 	.word	0x00000009
        /*055c*/ 	.word	0x00000000
        /*0560*/ 	.short	0x010a
        /*0562*/ 	.byte	0x3f
	.zero		1


	//   ....[77]....
        /*0564*/ 	.word	0x00006900
        /*0568*/ 	.word	0x00000006
        /*056c*/ 	.word	0x00000000
        /*0570*/ 	.short	0x010a
        /*0572*/ 	.byte	0x3f
	.zero		1


	//   ....[78]....
        /*0574*/ 	.word	0x00006950
        /*0578*/ 	.word	0x00000009
        /*057c*/ 	.word	0x00000000
        /*0580*/ 	.short	0x010a
        /*0582*/ 	.byte	0x3f
	.zero		1


	//   ....[79]....
        /*0584*/ 	.word	0x000069a0
        /*0588*/ 	.word	0x00000006
        /*058c*/ 	.word	0x00000000
        /*0590*/ 	.short	0x010a
        /*0592*/ 	.byte	0x3f
	.zero		1


	//   ....[80]....
        /*0594*/ 	.word	0x000069f0
        /*0598*/ 	.word	0x00000009
        /*059c*/ 	.word	0x00000000
        /*05a0*/ 	.short	0x010a
        /*05a2*/ 	.byte	0x3f
	.zero		1


	//   ....[81]....
        /*05a4*/ 	.word	0x00006a40
        /*05a8*/ 	.word	0x00000006
        /*05ac*/ 	.word	0x00000000
        /*05b0*/ 	.short	0x010a
        /*05b2*/ 	.byte	0x3f
	.zero		1


	//   ....[82]....
        /*05b4*/ 	.word	0x00006a90
        /*05b8*/ 	.word	0x00000009
        /*05bc*/ 	.word	0x00000000
        /*05c0*/ 	.short	0x010a
        /*05c2*/ 	.byte	0x3f
	.zero		1


	//   ....[83]....
        /*05c4*/ 	.word	0x00006ae0
        /*05c8*/ 	.word	0x00000006
        /*05cc*/ 	.word	0x00000000
        /*05d0*/ 	.short	0x010a
        /*05d2*/ 	.byte	0x3f
	.zero		1


	//   ....[84]....
        /*05d4*/ 	.word	0x00006b30
        /*05d8*/ 	.word	0x00000009
        /*05dc*/ 	.word	0x00000000
        /*05e0*/ 	.short	0x010a
        /*05e2*/ 	.byte	0x3f
	.zero		1


	//   ....[85]....
        /*05e4*/ 	.word	0x00006b80
        /*05e8*/ 	.word	0x00000006
        /*05ec*/ 	.word	0x00000000
        /*05f0*/ 	.short	0x010a
        /*05f2*/ 	.byte	0x3f
	.zero		1


	//   ....[86]....
        /*05f4*/ 	.word	0x00006bd0
        /*05f8*/ 	.word	0x00000009
        /*05fc*/ 	.word	0x00000000
        /*0600*/ 	.short	0x010a
        /*0602*/ 	.byte	0x3f
	.zero		1


	//   ....[87]....
        /*0604*/ 	.word	0x00006c20
        /*0608*/ 	.word	0x00000006
        /*060c*/ 	.word	0x00000000
        /*0610*/ 	.short	0x010a
        /*0612*/ 	.byte	0x3f
	.zero		1


	//   ....[88]....
        /*0614*/ 	.word	0x00006c70
        /*0618*/ 	.word	0x00000009
        /*061c*/ 	.word	0x00000000
        /*0620*/ 	.short	0x010a
        /*0622*/ 	.byte	0x3f
	.zero		1


	//   ....[89]....
        /*0624*/ 	.word	0x00006cc0
        /*0628*/ 	.word	0x00000006
        /*062c*/ 	.word	0x00000000
        /*0630*/ 	.short	0x010a
        /*0632*/ 	.byte	0x3f
	.zero		1


	//----- nvinfo : EIATTR_NUM_MBARRIERS
	.align		4
.L_28:
        /*0634*/ 	.byte	0x03, 0x38
        /*0636*/ 	.short	0x002a


	//----- nvinfo : EIATTR_EXIT_INSTR_OFFSETS
	.align		4
        /*0638*/ 	.byte	0x04, 0x1c
        /*063a*/ 	.short	(.L_30 - .L_29)


	//   ....[0]....
.L_29:
        /*063c*/ 	.word	0x00001540


	//   ....[1]....
        /*0640*/ 	.word	0x000015a0


	//   ....[2]....
        /*0644*/ 	.word	0x00004c30


	//   ....[3]....
        /*0648*/ 	.word	0x00004c60


	//   ....[4]....
        /*064c*/ 	.word	0x00006530


	//----- nvinfo : EIATTR_MAX_THREADS
	.align		4
.L_30:
        /*0650*/ 	.byte	0x04, 0x05
        /*0652*/ 	.short	(.L_32 - .L_31)
.L_31:
        /*0654*/ 	.word	0x00000180
        /*0658*/ 	.word	0x00000001
        /*065c*/ 	.word	0x00000001


	//----- nvinfo : EIATTR_CRS_STACK_SIZE
	.align		4
.L_32:
        /*0660*/ 	.byte	0x04, 0x1e
        /*0662*/ 	.short	(.L_34 - .L_33)
.L_33:
        /*0664*/ 	.word	0x00000000


	//----- nvinfo : EIATTR_CBANK_PARAM_SIZE
	.align		4
.L_34:
        /*0668*/ 	.byte	0x03, 0x19
        /*066a*/ 	.short	0x0570


	//----- nvinfo : EIATTR_PARAM_CBANK
	.align		4
        /*066c*/ 	.byte	0x04, 0x0a
        /*066e*/ 	.short	(.L_36 - .L_35)
	.align		4
.L_35:
        /*0670*/ 	.word	index@(.nv.constant0._ZN7cutlass13device_kernelINS_4gemm6kernel13GemmUniversalIN4cute5tupleIJiiiiEEENS1_10collective13CollectiveMmaINS1_40MainloopSm90TmaGmmaWarpSpecializedSparseILi18ENS5_IJNS4_1CILi1EEENSA_ILi2EEESB_EEENS1_32KernelTmaWarpSpecializedPingpongEEENS5_IJNSA_ILi64EEESG_SG_EEENS_6half_tENS5_IJNS4_6LayoutINS5_IJiNS5_IJSC_iEEEiEEENS5_IJlNS5_IJSB_SC_EEElEEEEENSJ_INS5_IJNS5_IJNS5_IJNSA_ILi8EEESC_NSA_ILi4EEEEEEiEEENS5_IJNS5_IJNSA_ILi16EEESC_SC_EEEiEEEiEEENS5_IJNS5_IJNS5_IJSG_ST_NSA_ILi1024EEEEEENSA_ILi4096EEEEEENS5_IJNS5_IJSB_NSA_ILi512EEENSA_ILi32EEEEEElEEElEEEEEEEESI_NS5_IJlSB_lEEENS4_8TiledMMAINS4_8MMA_AtomIJNS4_4SM904GMMA6SPARSE26GMMA_64x64x32_F32F16F16_SSILNS1C_5MajorE0ELS1F_0ELNS1C_7ScaleInE1ELS1G_1ELNS1C_9SparseSelE0EEEEEENSJ_INS5_IJSB_SB_SB_EEENS5_IJNSA_ILi0EEES1L_S1L_EEEEENS5_IJNS4_10UnderscoreES1O_S1O_EEEEENS4_23SM90_TMA_LOAD_MULTICASTENS4_14ComposedLayoutINS4_7SwizzleILi2ELi4ELi3EEENS4_25smem_sparse_ptr_flag_bitsILi2ELi16EEENSJ_INS5_IJNS5_IJSB_SP_EEENS5_IJSC_S12_EEEEEENS5_IJNS5_IJS1L_SG_EEESM_EEEEEEEvNS4_8identityENS4_13SM90_TMA_LOADENS1S_INS1T_ILi3ELi4ELi3EEENS4_18smem_ptr_flag_bitsILi16EEENSJ_INS5_IJSP_SG_EEENS5_IJSG_SB_EEEEEEEvS24_EENS_8epilogue10collective6detail29Sm90TmaWarpSpecializedAdapterINS2F_15DefaultEpilogueIfNS5_IJSB_llEEES2J_NS2E_6thread17LinearCombinationIfLi1EffLNS2K_9ScaleType4KindE0ELNS_15FloatRoundStyleE2EfEENS1_15EpilogueDefaultEEEEEvvEEEEvNT_6ParamsE)
        /*0674*/ 	.short	0x0210
        /*0676*/ 	.short	0x0570


	//----- nvinfo : EIATTR_SW_WAR
	.align		4
.L_36:
        /*0678*/ 	.byte	0x04, 0x36
        /*067a*/ 	.short	(.L_38 - .L_37)
.L_37:
        /*067c*/ 	.word	0x00000008
.L_38:


//--------------------- .nv.callgraph             --------------------------
	.section	.nv.callgraph,"",@"SHT_CUDA_CALLGRAPH"
	.align	4
	.sectionentsize	8
	.align		4
        /*0000*/ 	.word	0x00000000
	.align		4
        /*0004*/ 	.word	0xffffffff
	.align		4
        /*0008*/ 	.word	0x00000000
	.align		4
        /*000c*/ 	.word	0xfffffffe
	.align		4
        /*0010*/ 	.word	0x00000000
	.align		4
        /*0014*/ 	.word	0xfffffffd
	.align		4
        /*0018*/ 	.word	0x00000000
	.align		4
        /*001c*/ 	.word	0xfffffffc


//--------------------- .nv.constant4             --------------------------
	.section	.nv.constant4,"a",@progbits
	.align	8
	.align		8
.nv.constant4:
        /*0000*/ 	.dword	_ZN39_INTERNAL_0900e3c1_4_k_cu_767e5735_27274cuda3std3__45__cpo5beginE
	.align		8
        /*0008*/ 	.dword	_ZN39_INTERNAL_0900e3c1_4_k_cu_767e5735_27274cuda3std3__45__cpo3endE
	.align		8
        /*0010*/ 	.dword	_ZN39_INTERNAL_0900e3c1_4_k_cu_767e5735_27274cuda3std3__45__cpo6cbeginE
	.align		8
        /*0018*/ 	.dword	_ZN39_INTERNAL_0900e3c1_4_k_cu_767e5735_27274cuda3std3__45__cpo4cendE
	.align		8
        /*0020*/ 	.dword	_ZN39_INTERNAL_0900e3c1_4_k_cu_767e5735_27274cuda3std3__441_GLOBAL__N__0900e3c1_4_k_cu_767e5735_27276ignoreE
	.align		8
        /*0028*/ 	.dword	_ZN39_INTERNAL_0900e3c1_4_k_cu_767e5735_27274cuda3std3__419piecewise_constructE
	.align		8
        /*0030*/ 	.dword	_ZN39_INTERNAL_0900e3c1_4_k_cu_767e5735_27274cuda3std3__48in_placeE
	.align		8
        /*0038*/ 	.dword	_ZN39_INTERNAL_0900e3c1_4_k_cu_767e5735_27274cuda3std6ranges3__45__cpo4swapE
	.align		8
        /*0040*/ 	.dword	_ZN39_INTERNAL_0900e3c1_4_k_cu_767e5735_27274cuda3std6ranges3__45__cpo9iter_moveE
	.align		8
        /*0048*/ 	.dword	_ZN39_INTERNAL_0900e3c1_4_k_cu_767e5735_27274cute7productE
	.align		8
        /*0050*/ 	.dword	_ZN39_INTERNAL_0900e3c1_4_k_cu_767e5735_27274cute1_E


//--------------------- .text._ZN7cutlass13device_kernelINS_4gemm6kernel13GemmUniversalIN4cute5tupleIJiiiiEEENS1_10collective13CollectiveMmaINS1_40MainloopSm90TmaGmmaWarpSpecializedSparseILi18ENS5_IJNS4_1CILi1EEENSA_ILi2EEESB_EEENS1_32KernelTmaWarpSpecializedPingpongEEENS5_IJNSA_ILi64EEESG_SG_EEENS_6half_tENS5_IJNS4_6LayoutINS5_IJiNS5_IJSC_iEEEiEEENS5_IJlNS5_IJSB_SC_EEElEEEEENSJ_INS5_IJNS5_IJNS5_IJNSA_ILi8EEESC_NSA_ILi4EEEEEEiEEENS5_IJNS5_IJNSA_ILi16EEESC_SC_EEEiEEEiEEENS5_IJNS5_IJNS5_IJSG_ST_NSA_ILi1024EEEEEENSA_ILi4096EEEEEENS5_IJNS5_IJSB_NSA_ILi512EEENSA_ILi32EEEEEElEEElEEEEEEEESI_NS5_IJlSB_lEEENS4_8TiledMMAINS4_8MMA_AtomIJNS4_4SM904GMMA6SPARSE26GMMA_64x64x32_F32F16F16_SSILNS1C_5MajorE0ELS1F_0ELNS1C_7ScaleInE1ELS1G_1ELNS1C_9SparseSelE0EEEEEENSJ_INS5_IJSB_SB_SB_EEENS5_IJNSA_ILi0EEES1L_S1L_EEEEENS5_IJNS4_10UnderscoreES1O_S1O_EEEEENS4_23SM90_TMA_LOAD_MULTICASTENS4_14ComposedLayoutINS4_7SwizzleILi2ELi4ELi3EEENS4_25smem_sparse_ptr_flag_bitsILi2ELi16EEENSJ_INS5_IJNS5_IJSB_SP_EEENS5_IJSC_S12_EEEEEENS5_IJNS5_IJS1L_SG_EEESM_EEEEEEEvNS4_8identityENS4_13SM90_TMA_LOADENS1S_INS1T_ILi3ELi4ELi3EEENS4_18smem_ptr_flag_bitsILi16EEENSJ_INS5_IJSP_SG_EEENS5_IJSG_SB_EEEEEEEvS24_EENS_8epilogue10collective6detail29Sm90TmaWarpSpecializedAdapterINS2F_15DefaultEpilogueIfNS5_IJSB_llEEES2J_NS2E_6thread17LinearCombinationIfLi1EffLNS2K_9ScaleType4KindE0ELNS_15FloatRoundStyleE2EfEENS1_15EpilogueDefaultEEEEEvvEEEEvNT_6ParamsE --------------------------
	.section	.text._ZN7cutlass13device_kernelINS_4gemm6kernel13GemmUniversalIN4cute5tupleIJiiiiEEENS1_10collective13CollectiveMmaINS1_40MainloopSm90TmaGmmaWarpSpecializedSparseILi18ENS5_IJNS4_1CILi1EEENSA_ILi2EEESB_EEENS1_32KernelTmaWarpSpecializedPingpongEEENS5_IJNSA_ILi64EEESG_SG_EEENS_6half_tENS5_IJNS4_6LayoutINS5_IJiNS5_IJSC_iEEEiEEENS5_IJlNS5_IJSB_SC_EEElEEEEENSJ_INS5_IJNS5_IJNS5_IJNSA_ILi8EEESC_NSA_ILi4EEEEEEiEEENS5_IJNS5_IJNSA_ILi16EEESC_SC_EEEiEEEiEEENS5_IJNS5_IJNS5_IJSG_ST_NSA_ILi1024EEEEEENSA_ILi4096EEEEEENS5_IJNS5_IJSB_NSA_ILi512EEENSA_ILi32EEEEEElEEElEEEEEEEESI_NS5_IJlSB_lEEENS4_8TiledMMAINS4_8MMA_AtomIJNS4_4SM904GMMA6SPARSE26GMMA_64x64x32_F32F16F16_SSILNS1C_5MajorE0ELS1F_0ELNS1C_7ScaleInE1ELS1G_1ELNS1C_9SparseSelE0EEEEEENSJ_INS5_IJSB_SB_SB_EEENS5_IJNSA_ILi0EEES1L_S1L_EEEEENS5_IJNS4_10UnderscoreES1O_S1O_EEEEENS4_23SM90_TMA_LOAD_MULTICASTENS4_14ComposedLayoutINS4_7SwizzleILi2ELi4ELi3EEENS4_25smem_sparse_ptr_flag_bitsILi2ELi16EEENSJ_INS5_IJNS5_IJSB_SP_EEENS5_IJSC_S12_EEEEEENS5_IJNS5_IJS1L_SG_EEESM_EEEEEEEvNS4_8identityENS4_13SM90_TMA_LOADENS1S_INS1T_ILi3ELi4ELi3EEENS4_18smem_ptr_flag_bitsILi16EEENSJ_INS5_IJSP_SG_EEENS5_IJSG_SB_EEEEEEEvS24_EENS_8epilogue10collective6detail29Sm90TmaWarpSpecializedAdapterINS2F_15DefaultEpilogueIfNS5_IJSB_llEEES2J_NS2E_6thread17LinearCombinationIfLi1EffLNS2K_9ScaleType4KindE0ELNS_15FloatRoundStyleE2EfEENS1_15EpilogueDefaultEEEEEvvEEEEvNT_6ParamsE,"ax",@progbits
	.align	128
.text._ZN7cutlass13device_kernelINS_4gemm6kernel13GemmUniversalIN4cute5tupleIJiiiiEEENS1_10collective13CollectiveMmaINS1_40MainloopSm90TmaGmmaWarpSpecializedSparseILi18ENS5_IJNS4_1CILi1EEENSA_ILi2EEESB_EEENS1_32KernelTmaWarpSpecializedPingpongEEENS5_IJNSA_ILi64EEESG_SG_EEENS_6half_tENS5_IJNS4_6LayoutINS5_IJiNS5_IJSC_iEEEiEEENS5_IJlNS5_IJSB_SC_EEElEEEEENSJ_INS5_IJNS5_IJNS5_IJNSA_ILi8EEESC_NSA_ILi4EEEEEEiEEENS5_IJNS5_IJNSA_ILi16EEESC_SC_EEEiEEEiEEENS5_IJNS5_IJNS5_IJSG_ST_NSA_ILi1024EEEEEENSA_ILi4096EEEEEENS5_IJNS5_IJSB_NSA_ILi512EEENSA_ILi32EEEEEElEEElEEEEEEEESI_NS5_IJlSB_lEEENS4_8TiledMMAINS4_8MMA_AtomIJNS4_4SM904GMMA6SPARSE26GMMA_64x64x32_F32F16F16_SSILNS1C_5MajorE0ELS1F_0ELNS1C_7ScaleInE1ELS1G_1ELNS1C_9SparseSelE0EEEEEENSJ_INS5_IJSB_SB_SB_EEENS5_IJNSA_ILi0EEES1L_S1L_EEEEENS5_IJNS4_10UnderscoreES1O_S1O_EEEEENS4_23SM90_TMA_LOAD_MULTICASTENS4_14ComposedLayoutINS4_7SwizzleILi2ELi4ELi3EEENS4_25smem_sparse_ptr_flag_bitsILi2ELi16EEENSJ_INS5_IJNS5_IJSB_SP_EEENS5_IJSC_S12_EEEEEENS5_IJNS5_IJS1L_SG_EEESM_EEEEEEEvNS4_8identityENS4_13SM90_TMA_LOADENS1S_INS1T_ILi3ELi4ELi3EEENS4_18smem_ptr_flag_bitsILi16EEENSJ_INS5_IJSP_SG_EEENS5_IJSG_SB_EEEEEEEvS24_EENS_8epilogue10collective6detail29Sm90TmaWarpSpecializedAdapterINS2F_15DefaultEpilogueIfNS5_IJSB_llEEES2J_NS2E_6thread17LinearCombinationIfLi1EffLNS2K_9ScaleType4KindE0ELNS_15FloatRoundStyleE2EfEENS1_15EpilogueDefaultEEEEEvvEEEEvNT_6ParamsE:
        .type           _ZN7cutlass13device_kernelINS_4gemm6kernel13GemmUniversalIN4cute5tupleIJiiiiEEENS1_10collective13CollectiveMmaINS1_40MainloopSm90TmaGmmaWarpSpecializedSparseILi18ENS5_IJNS4_1CILi1EEENSA_ILi2EEESB_EEENS1_32KernelTmaWarpSpecializedPingpongEEENS5_IJNSA_ILi64EEESG_SG_EEENS_6half_tENS5_IJNS4_6LayoutINS5_IJiNS5_IJSC_iEEEiEEENS5_IJlNS5_IJSB_SC_EEElEEEEENSJ_INS5_IJNS5_IJNS5_IJNSA_ILi8EEESC_NSA_ILi4EEEEEEiEEENS5_IJNS5_IJNSA_ILi16EEESC_SC_EEEiEEEiEEENS5_IJNS5_IJNS5_IJSG_ST_NSA_ILi1024EEEEEENSA_ILi4096EEEEEENS5_IJNS5_IJSB_NSA_ILi512EEENSA_ILi32EEEEEElEEElEEEEEEEESI_NS5_IJlSB_lEEENS4_8TiledMMAINS4_8MMA_AtomIJNS4_4SM904GMMA6SPARSE26GMMA_64x64x32_F32F16F16_SSILNS1C_5MajorE0ELS1F_0ELNS1C_7ScaleInE1ELS1G_1ELNS1C_9SparseSelE0EEEEEENSJ_INS5_IJSB_SB_SB_EEENS5_IJNSA_ILi0EEES1L_S1L_EEEEENS5_IJNS4_10UnderscoreES1O_S1O_EEEEENS4_23SM90_TMA_LOAD_MULTICASTENS4_14ComposedLayoutINS4_7SwizzleILi2ELi4ELi3EEENS4_25smem_sparse_ptr_flag_bitsILi2ELi16EEENSJ_INS5_IJNS5_IJSB_SP_EEENS5_IJSC_S12_EEEEEENS5_IJNS5_IJS1L_SG_EEESM_EEEEEEEvNS4_8identityENS4_13SM90_TMA_LOADENS1S_INS1T_ILi3ELi4ELi3EEENS4_18smem_ptr_flag_bitsILi16EEENSJ_INS5_IJSP_SG_EEENS5_IJSG_SB_EEEEEEEvS24_EENS_8epilogue10collective6detail29Sm90TmaWarpSpecializedAdapterINS2F_15DefaultEpilogueIfNS5_IJSB_llEEES2J_NS2E_6thread17LinearCombinationIfLi1EffLNS2K_9ScaleType4KindE0ELNS_15FloatRoundStyleE2EfEENS1_15EpilogueDefaultEEEEEvvEEEEvNT_6ParamsE,@function
        .size           _ZN7cutlass13device_kernelINS_4gemm6kernel13GemmUniversalIN4cute5tupleIJiiiiEEENS1_10collective13CollectiveMmaINS1_40MainloopSm90TmaGmmaWarpSpecializedSparseILi18ENS5_IJNS4_1CILi1EEENSA_ILi2EEESB_EEENS1_32KernelTmaWarpSpecializedPingpongEEENS5_IJNSA_ILi64EEESG_SG_EEENS_6half_tENS5_IJNS4_6LayoutINS5_IJiNS5_IJSC_iEEEiEEENS5_IJlNS5_IJSB_SC_EEElEEEEENSJ_INS5_IJNS5_IJNS5_IJNSA_ILi8EEESC_NSA_ILi4EEEEEEiEEENS5_IJNS5_IJNSA_ILi16EEESC_SC_EEEiEEEiEEENS5_IJNS5_IJNS5_IJSG_ST_NSA_ILi1024EEEEEENSA_ILi4096EEEEEENS5_IJNS5_IJSB_NSA_ILi512EEENSA_ILi32EEEEEElEEElEEEEEEEESI_NS5_IJlSB_lEEENS4_8TiledMMAINS4_8MMA_AtomIJNS4_4SM904GMMA6SPARSE26GMMA_64x64x32_F32F16F16_SSILNS1C_5MajorE0ELS1F_0ELNS1C_7ScaleInE1ELS1G_1ELNS1C_9SparseSelE0EEEEEENSJ_INS5_IJSB_SB_SB_EEENS5_IJNSA_ILi0EEES1L_S1L_EEEEENS5_IJNS4_10UnderscoreES1O_S1O_EEEEENS4_23SM90_TMA_LOAD_MULTICASTENS4_14ComposedLayoutINS4_7SwizzleILi2ELi4ELi3EEENS4_25smem_sparse_ptr_flag_bitsILi2ELi16EEENSJ_INS5_IJNS5_IJSB_SP_EEENS5_IJSC_S12_EEEEEENS5_IJNS5_IJS1L_SG_EEESM_EEEEEEEvNS4_8identityENS4_13SM90_TMA_LOADENS1S_INS1T_ILi3ELi4ELi3EEENS4_18smem_ptr_flag_bitsILi16EEENSJ_INS5_IJSP_SG_EEENS5_IJSG_SB_EEEEEEEvS24_EENS_8epilogue10collective6detail29Sm90TmaWarpSpecializedAdapterINS2F_15DefaultEpilogueIfNS5_IJSB_llEEES2J_NS2E_6thread17LinearCombinationIfLi1EffLNS2K_9ScaleType4KindE0ELNS_15FloatRoundStyleE2EfEENS1_15EpilogueDefaultEEEEEvvEEEEvNT_6ParamsE,(.L_x_157 - _ZN7cutlass13device_kernelINS_4gemm6kernel13GemmUniversalIN4cute5tupleIJiiiiEEENS1_10collective13CollectiveMmaINS1_40MainloopSm90TmaGmmaWarpSpecializedSparseILi18ENS5_IJNS4_1CILi1EEENSA_ILi2EEESB_EEENS1_32KernelTmaWarpSpecializedPingpongEEENS5_IJNSA_ILi64EEESG_SG_EEENS_6half_tENS5_IJNS4_6LayoutINS5_IJiNS5_IJSC_iEEEiEEENS5_IJlNS5_IJSB_SC_EEElEEEEENSJ_INS5_IJNS5_IJNS5_IJNSA_ILi8EEESC_NSA_ILi4EEEEEEiEEENS5_IJNS5_IJNSA_ILi16EEESC_SC_EEEiEEEiEEENS5_IJNS5_IJNS5_IJSG_ST_NSA_ILi1024EEEEEENSA_ILi4096EEEEEENS5_IJNS5_IJSB_NSA_ILi512EEENSA_ILi32EEEEEElEEElEEEEEEEESI_NS5_IJlSB_lEEENS4_8TiledMMAINS4_8MMA_AtomIJNS4_4SM904GMMA6SPARSE26GMMA_64x64x32_F32F16F16_SSILNS1C_5MajorE0ELS1F_0ELNS1C_7ScaleInE1ELS1G_1ELNS1C_9SparseSelE0EEEEEENSJ_INS5_IJSB_SB_SB_EEENS5_IJNSA_ILi0EEES1L_S1L_EEEEENS5_IJNS4_10UnderscoreES1O_S1O_EEEEENS4_23SM90_TMA_LOAD_MULTICASTENS4_14ComposedLayoutINS4_7SwizzleILi2ELi4ELi3EEENS4_25smem_sparse_ptr_flag_bitsILi2ELi16EEENSJ_INS5_IJNS5_IJSB_SP_EEENS5_IJSC_S12_EEEEEENS5_IJNS5_IJS1L_SG_EEESM_EEEEEEEvNS4_8identityENS4_13SM90_TMA_LOADENS1S_INS1T_ILi3ELi4ELi3EEENS4_18smem_ptr_flag_bitsILi16EEENSJ_INS5_IJSP_SG_EEENS5_IJSG_SB_EEEEEEEvS24_EENS_8epilogue10collective6detail29Sm90TmaWarpSpecializedAdapterINS2F_15DefaultEpilogueIfNS5_IJSB_llEEES2J_NS2E_6thread17LinearCombinationIfLi1EffLNS2K_9ScaleType4KindE0ELNS_15FloatRoundStyleE2EfEENS1_15EpilogueDefaultEEEEEvvEEEEvNT_6ParamsE)
        .other          _ZN7cutlass13device_kernelINS_4gemm6kernel13GemmUniversalIN4cute5tupleIJiiiiEEENS1_10collective13CollectiveMmaINS1_40MainloopSm90TmaGmmaWarpSpecializedSparseILi18ENS5_IJNS4_1CILi1EEENSA_ILi2EEESB_EEENS1_32KernelTmaWarpSpecializedPingpongEEENS5_IJNSA_ILi64EEESG_SG_EEENS_6half_tENS5_IJNS4_6LayoutINS5_IJiNS5_IJSC_iEEEiEEENS5_IJlNS5_IJSB_SC_EEElEEEEENSJ_INS5_IJNS5_IJNS5_IJNSA_ILi8EEESC_NSA_ILi4EEEEEEiEEENS5_IJNS5_IJNSA_ILi16EEESC_SC_EEEiEEEiEEENS5_IJNS5_IJNS5_IJSG_ST_NSA_ILi1024EEEEEENSA_ILi4096EEEEEENS5_IJNS5_IJSB_NSA_ILi512EEENSA_ILi32EEEEEElEEElEEEEEEEESI_NS5_IJlSB_lEEENS4_8TiledMMAINS4_8MMA_AtomIJNS4_4SM904GMMA6SPARSE26GMMA_64x64x32_F32F16F16_SSILNS1C_5MajorE0ELS1F_0ELNS1C_7ScaleInE1ELS1G_1ELNS1C_9SparseSelE0EEEEEENSJ_INS5_IJSB_SB_SB_EEENS5_IJNSA_ILi0EEES1L_S1L_EEEEENS5_IJNS4_10UnderscoreES1O_S1O_EEEEENS4_23SM90_TMA_LOAD_MULTICASTENS4_14ComposedLayoutINS4_7SwizzleILi2ELi4ELi3EEENS4_25smem_sparse_ptr_flag_bitsILi2ELi16EEENSJ_INS5_IJNS5_IJSB_SP_EEENS5_IJSC_S12_EEEEEENS5_IJNS5_IJS1L_SG_EEESM_EEEEEEEvNS4_8identityENS4_13SM90_TMA_LOADENS1S_INS1T_ILi3ELi4ELi3EEENS4_18smem_ptr_flag_bitsILi16EEENSJ_INS5_IJSP_SG_EEENS5_IJSG_SB_EEEEEEEvS24_EENS_8epilogue10collective6detail29Sm90TmaWarpSpecializedAdapterINS2F_15DefaultEpilogueIfNS5_IJSB_llEEES2J_NS2E_6thread17LinearCombinationIfLi1EffLNS2K_9ScaleType4KindE0ELNS_15FloatRoundStyleE2EfEENS1_15EpilogueDefaultEEEEEvvEEEEvNT_6ParamsE,@"STO_CUDA_ENTRY STV_DEFAULT"
_ZN7cutlass13device_kernelINS_4gemm6kernel13GemmUniversalIN4cute5tupleIJiiiiEEENS1_10collective13CollectiveMmaINS1_40MainloopSm90TmaGmmaWarpSpecializedSparseILi18ENS5_IJNS4_1CILi1EEENSA_ILi2EEESB_EEENS1_32KernelTmaWarpSpecializedPingpongEEENS5_IJNSA_ILi64EEESG_SG_EEENS_6half_tENS5_IJNS4_6LayoutINS5_IJiNS5_IJSC_iEEEiEEENS5_IJlNS5_IJSB_SC_EEElEEEEENSJ_INS5_IJNS5_IJNS5_IJNSA_ILi8EEESC_NSA_ILi4EEEEEEiEEENS5_IJNS5_IJNSA_ILi16EEESC_SC_EEEiEEEiEEENS5_IJNS5_IJNS5_IJSG_ST_NSA_ILi1024EEEEEENSA_ILi4096EEEEEENS5_IJNS5_IJSB_NSA_ILi512EEENSA_ILi32EEEEEElEEElEEEEEEEESI_NS5_IJlSB_lEEENS4_8TiledMMAINS4_8MMA_AtomIJNS4_4SM904GMMA6SPARSE26GMMA_64x64x32_F32F16F16_SSILNS1C_5MajorE0ELS1F_0ELNS1C_7ScaleInE1ELS1G_1ELNS1C_9SparseSelE0EEEEEENSJ_INS5_IJSB_SB_SB_EEENS5_IJNSA_ILi0EEES1L_S1L_EEEEENS5_IJNS4_10UnderscoreES1O_S1O_EEEEENS4_23SM90_TMA_LOAD_MULTICASTENS4_14ComposedLayoutINS4_7SwizzleILi2ELi4ELi3EEENS4_25smem_sparse_ptr_flag_bitsILi2ELi16EEENSJ_INS5_IJNS5_IJSB_SP_EEENS5_IJSC_S12_EEEEEENS5_IJNS5_IJS1L_SG_EEESM_EEEEEEEvNS4_8identityENS4_13SM90_TMA_LOADENS1S_INS1T_ILi3ELi4ELi3EEENS4_18smem_ptr_flag_bitsILi16EEENSJ_INS5_IJSP_SG_EEENS5_IJSG_SB_EEEEEEEvS24_EENS_8epilogue10collective6detail29Sm90TmaWarpSpecializedAdapterINS2F_15DefaultEpilogueIfNS5_IJSB_llEEES2J_NS2E_6thread17LinearCombinationIfLi1EffLNS2K_9ScaleType4KindE0ELNS_15FloatRoundStyleE2EfEENS1_15EpilogueDefaultEEEEEvvEEEEvNT_6ParamsE:
[----:B------:R-:W-:Y:S01]  /*0000*/  LDC R1, c[0x0][0x28] ;  /* 0x00000a00ff017b82 */ /* 0x000fe20000000800 */
[----:B------:R-:W0:Y:S01]  /*0010*/  S2R R10, SR_TID.X ;  /* 0x00000000000a7919 */ /* 0x000e220000002100 */
[----:B------:R-:W-:Y:S01]  /*0020*/  ELECT P0, URZ, PT ;  /* 0x00000000003f782f */ /* 0x000fe20003800000 */
[----:B------:R-:W-:Y:S01]  /*0030*/  BSSY B0, `(.L_x_0) ;  /* 0x0000012000007945 */ /* 0x000fe20003800000 */
[--C-:B0-----:R-:W-:Y:S02]  /*0040*/  SHF.R.U32.HI R0, RZ, 0x5, R10.reuse ;  /* 0x00000005ff007819 */ /* 0x101fe4000001160a */
[----:B------:R-:W-:-:S03]  /*0050*/  SHF.R.U32.HI R4, RZ, 0x7, R10 ;  /* 0x00000007ff047819 */ /* 0x000fc6000001160a */
[----:B------:R-:W0:Y:S04]  /*0060*/  SHFL.IDX PT, R2, R0, RZ, 0x1f ;  /* 0x00001fff00027589 */ /* 0x000e2800000e0000 */
[----:B------:R1:W2:Y:S01]  /*0070*/  SHFL.IDX PT, R5, R4, RZ, 0x1f ;  /* 0x00001fff04057589 */ /* 0x0002a200000e0000 */
[----:B0-----:R-:W-:-:S13]  /*0080*/  ISETP.NE.OR P0, PT, R2, RZ, !P0 ;  /* 0x000000ff0200720c */ /* 0x001fda0004705670 */
[----:B-12---:R-:W-:Y:S05]  /*0090*/  @P0 BRA `(.L_x_1) ;  /* 0x00000000002c0947 */ /* 0x006fea0003800000 */
[----:B------:R-:W-:Y:S02]  /*00a0*/  ULDC.64 UR4, c[0x0][0x198] ;  /* 0x0000660000047ab9 */ /* 0x000fe40000000a00 */
[----:B------:R-:W-:Y:S02]  /*00b0*/  UIADD3 UR6, UP0, UR4, 0xf0, URZ ;  /* 0x000000f004067890 */ /* 0x000fe4000ff1e03f */
[----:B------:R-:W-:Y:S02]  /*00c0*/  UIADD3 UR8, UP1, UR4, 0x1f0, URZ ;  /* 0x000001f004087890 */ /* 0x000fe4000ff3e03f */
[----:B------:R-:W-:Y:S02]  /*00d0*/  UIADD3 UR4, UP2, UR4, 0x2f0, URZ ;  /* 0x000002f004047890 */ /* 0x000fe4000ff5e03f */
[----:B------:R-:W-:Y:S02]  /*00e0*/  UIADD3.X UR7, URZ, UR5, URZ, UP0, !UPT ;  /* 0x000000053f077290 */ /* 0x000fe400087fe43f */
[----:B------:R-:W-:-:S02]  /*00f0*/  UIADD3.X UR9, URZ, UR5, URZ, UP1, !UPT ;  /* 0x000000053f097290 */ /* 0x000fc40008ffe43f */
[----:B------:R-:W-:-:S05]  /*0100*/  UIADD3.X UR5, URZ, UR5, URZ, UP2, !UPT ;  /* 0x000000053f057290 */ /* 0x000fca00097fe43f */
[----:B------:R0:W-:Y:S02]  /*0110*/  UTMACCTL.PF [UR6] ;  /* 0x00000000060079b9 */ /* 0x0001e40008040000 */
[----:B------:R0:W-:Y:S02]  /*0120*/  UTMACCTL.PF [UR8] ;  /* 0x00000000080079b9 */ /* 0x0001e40008040000 */
[----:B------:R0:W-:Y:S02]  /*0130*/  UTMACCTL.PF [UR4] ;  /* 0x00000000040079b9 */ /* 0x0001e40008040000 */
[----:B0-----:R-:W-:Y:S01]  /*0140*/  NOP ;  /* 0x0000000000007918 */ /* 0x001fe20000000000 */
.L_x_1:
[----:B------:R-:W-:Y:S05]  /*0150*/  BSYNC B0 ;  /* 0x0000000000007941 */ /* 0x000fea0003800000 */
.L_x_0:
[----:B------:R-:W0:Y:S01]  /*0160*/  SHFL.IDX PT, R6, R0, RZ, 0x1f ;  /* 0x00001fff00067589 */ /* 0x000e2200000e0000 */
[----:B------:R-:W-:Y:S02]  /*0170*/  SHF.R.S32.HI R3, RZ, 0x1f, R10 ;  /* 0x0000001fff037819 */ /* 0x000fe4000001140a */
[----:B0-----:R-:W-:-:S13]  /*0180*/  ISETP.NE.AND P0, PT, R6, RZ, PT ;  /* 0x000000ff0600720c */ /* 0x001fda0003f05270 */
[----:B------:R-:W-:Y:S05]  /*0190*/  @P0 BRA `(.L_x_2) ;  /* 0x0000000000d40947 */ /* 0x000fea0003800000 */
[----:B------:R-:W-:Y:S01]  /*01a0*/  ELECT P0, URZ, PT ;  /* 0x00000000003f782f */ /* 0x000fe20003800000 */
[----:B------:R-:W-:-:S12]  /*01b0*/  BSSY B0, `(.L_x_2) ;  /* 0x0000033000007945 */ /* 0x000fd80003800000 */
[----:B------:R-:W-:Y:S05]  /*01c0*/  @!P0 BRA `(.L_x_3) ;  /* 0x0000000000c48947 */ /* 0x000fea0003800000 */
[----:B------:R-:W0:Y:S01]  /*01d0*/  S2UR UR8, SR_CgaCtaId ;  /* 0x00000000000879c3 */ /* 0x000e220000008800 */
[----:B------:R-:W-:Y:S01]  /*01e0*/  UMOV UR4, 0x400 ;  /* 0x0000040000047882 */ /* 0x000fe20000000000 */
[----:B------:R-:W-:Y:S01]  /*01f0*/  UMOV UR5, 0x1 ;  /* 0x0000000100057882 */ /* 0x000fe20000000000 */
[----:B------:R-:W-:Y:S02]  /*0200*/  UMOV UR6, 0x2 ;  /* 0x0000000200067882 */ /* 0x000fe40000000000 */
[----:B------:R-:W-:-:S04]  /*0210*/  UIADD3 UR6, -UR6, 0x100000, URZ ;  /* 0x0010000006067890 */ /* 0x000fc8000fffe13f */
[----:B------:R-:W-:Y:S02]  /*0220*/  USHF.L.U32 UR7, UR6, 0xb, URZ ;  /* 0x0000000b06077899 */ /* 0x000fe4000800063f */
[----:B------:R-:W-:Y:S02]  /*0230*/  USHF.L.U32 UR6, UR6, 0x1, URZ ;  /* 0x0000000106067899 */ /* 0x000fe4000800063f */
[----:B0-----:R-:W-:Y:S02]  /*0240*/  ULEA UR8, UR8, UR4, 0x18 ;  /* 0x0000000408087291 */ /* 0x001fe4000f8ec03f */
[----:B------:R-:W-:-:S04]  /*0250*/  UIADD3 UR4, -UR5, 0x100000, URZ ;  /* 0x0010000005047890 */ /* 0x000fc8000fffe13f */
[----:B------:R-:W-:Y:S02]  /*0260*/  USHF.L.U32 UR5, UR4, 0xb, URZ ;  /* 0x0000000b04057899 */ /* 0x000fe4000800063f */
[----:B------:R-:W-:Y:S01]  /*0270*/  USHF.L.U32 UR4, UR4, 0x1, URZ ;  /* 0x0000000104047899 */ /* 0x000fe2000800063f */
[----:B------:R-:W0:Y:S11]  /*0280*/  FENCE.VIEW.ASYNC.S ;  /* 0x00000000000073c6 */ /* 0x000e360000000000 */
[----:B0-----:R0:W1:Y:S01]  /*0290*/  SYNCS.EXCH.64 URZ, [UR8], UR4 ;  /* 0x00000004083f75b2 */ /* 0x0010620008000100 */
[----:B------:R0:W2:Y:S01]  /*02a0*/  SYNCS.EXCH.64 URZ, [UR8+0x90], UR6 ;  /* 0x00009006083f75b2 */ /* 0x0000a20008000100 */
[----:B------:R0:W3:Y:S01]  /*02b0*/  SYNCS.EXCH.64 URZ, [UR8+0x8], UR4 ;  /* 0x00000804083f75b2 */ /* 0x0000e20008000100 */
[----:B------:R0:W4:Y:S01]  /*02c0*/  SYNCS.EXCH.64 URZ, [UR8+0x98], UR6 ;  /* 0x00009806083f75b2 */ /* 0x0001220008000100 */
[----:B------:R0:W0:Y:S01]  /*02d0*/  SYNCS.EXCH.64 URZ, [UR8+0x10], UR4 ;  /* 0x00001004083f75b2 */ /* 0x0000220008000100 */
        /* <DEDUP_REMOVED lines=31> */
[----:B-1234-:R-:W-:Y:S01]  /*04d0*/  NOP ;  /* 0x0000000000007918 */ /* 0x01efe20000000000 */
.L_x_3:
[----:B0-----:R-:W-:Y:S05]  /*04e0*/  BSYNC B0 ;  /* 0x0000000000007941 */ /* 0x001fea0003800000 */
.L_x_2:
[----:B------:R-:W0:Y:S01]  /*04f0*/  SHFL.IDX PT, R12, R0, RZ, 0x1f ;  /* 0x00001fff000c7589 */ /* 0x000e2200000e0000 */
[----:B------:R-:W-:Y:S01]  /*0500*/  LEA.HI R3, R3, R10, RZ, 0x7 ;  /* 0x0000000a03037211 */ /* 0x000fe200078f38ff */
[----:B------:R-:W1:Y:S01]  /*0510*/  S2UR UR13, SR_CTAID.X ;  /* 0x00000000000d79c3 */ /* 0x000e620000002500 */
[----:B------:R-:W-:Y:S01]  /*0520*/  ELECT P0, URZ, PT ;  /* 0x00000000003f782f */ /* 0x000fe20003800000 */
[----:B------:R-:W2:Y:S01]  /*0530*/  SHFL.IDX PT, R9, R0, RZ, 0x1f ;  /* 0x00001fff00097589 */ /* 0x000ea200000e0000 */
[----:B------:R-:W-:Y:S02]  /*0540*/  LOP3.LUT R3, R3, 0xffffff80, RZ, 0xc0, !PT ;  /* 0xffffff8003037812 */ /* 0x000fe400078ec0ff */
[----:B------:R-:W-:Y:S01]  /*0550*/  ELECT P1, URZ, PT ;  /* 0x00000000003f782f */ /* 0x000fe20003820000 */
[----:B------:R-:W-:Y:S01]  /*0560*/  NOP ;  /* 0x0000000000007918 */ /* 0x000fe20000000000 */
[----:B------:R-:W3:Y:S01]  /*0570*/  S2R R16, SR_CTAID.Y ;  /* 0x0000000000107919 */ /* 0x000ee20000002600 */
[----:B------:R-:W-:Y:S01]  /*0580*/  ULDC UR4, c[0x0][0x150] ;  /* 0x0000540000047ab9 */ /* 0x000fe20000000800 */
[----:B------:R-:W-:Y:S01]  /*0590*/  IMAD.IADD R11, R10, 0x1, -R3 ;  /* 0x000000010a0b7824 */ /* 0x000fe200078e0a03 */
[----:B------:R-:W4:Y:S01]  /*05a0*/  LDC R25, c[0x0][0x148] ;  /* 0x00005200ff197b82 */ /* 0x000f220000000800 */
[----:B------:R3:W5:Y:S01]  /*05b0*/  SHFL.IDX PT, R13, R4, RZ, 0x1f ;  /* 0x00001fff040d7589 */ /* 0x00076200000e0000 */
[----:B------:R-:W-:Y:S01]  /*05c0*/  UMOV UR11, 0x80 ;  /* 0x00000080000b7882 */ /* 0x000fe20000000000 */
[----:B------:R-:W-:Y:S01]  /*05d0*/  NOP ;  /* 0x0000000000007918 */ /* 0x000fe20000000000 */
[----:B------:R-:W-:Y:S01]  /*05e0*/  SHF.R.S32.HI R24, RZ, 0x1f, R11 ;  /* 0x0000001fff187819 */ /* 0x000fe2000001140b */
[C---:B------:R-:W-:Y:S01]  /*05f0*/  VIADD R40, R5.reuse, 0xffffffff ;  /* 0xffffffff05287836 */ /* 0x040fe20000000000 */
[----:B------:R-:W-:-:S02]  /*0600*/  ISETP.NE.AND P2, PT, R5, RZ, PT ;  /* 0x000000ff0500720c */ /* 0x000fc40003f45270 */
[----:B------:R-:W-:Y:S02]  /*0610*/  LEA.HI R3, R24, R11, RZ, 0x3 ;  /* 0x0000000b18037211 */ /* 0x000fe400078f18ff */
[----:B------:R-:W-:Y:S02]  /*0620*/  ISETP.GE.U32.AND P5, PT, R40, 0x2, PT ;  /* 0x000000022800780c */ /* 0x000fe40003fa6070 */
[--C-:B------:R-:W-:Y:S02]  /*0630*/  SHF.R.S32.HI R7, RZ, 0x3, R3.reuse ;  /* 0x00000003ff077819 */ /* 0x100fe40000011403 */
[----:B0-----:R-:W-:Y:S02]  /*0640*/  ISETP.NE.OR P0, PT, R12, RZ, !P0 ;  /* 0x000000ff0c00720c */ /* 0x001fe40004705670 */
[----:B------:R-:W-:Y:S01]  /*0650*/  SHF.R.S32.HI R8, RZ, 0x1f, R3 ;  /* 0x0000001fff087819 */ /* 0x000fe20000011403 */
[----:B------:R-:W0:Y:S01]  /*0660*/  LDC R12, c[0x0][0x140] ;  /* 0x00005000ff0c7b82 */ /* 0x000e220000000800 */
[----:B--2---:R-:W-:-:S02]  /*0670*/  ISETP.NE.OR P1, PT, R9, RZ, !P1 ;  /* 0x000000ff0900720c */ /* 0x004fc40004f25670 */
[----:B------:R-:W-:Y:S02]  /*0680*/  LEA.HI R8, R8, R7, RZ, 0x2 ;  /* 0x0000000708087211 */ /* 0x000fe400078f10ff */
[----:B-1----:R-:W-:Y:S02]  /*0690*/  I2FP.F32.U32 R0, UR13 ;  /* 0x0000000d00007c45 */ /* 0x002fe40008201000 */
[----:B------:R-:W-:Y:S01]  /*06a0*/  LOP3.LUT R8, R8, 0xfffffffc, RZ, 0xc0, !PT ;  /* 0xfffffffc08087812 */ /* 0x000fe200078ec0ff */
[----:B------:R-:W1:Y:S01]  /*06b0*/  LDC R9, c[0x0][0x144] ;  /* 0x00005100ff097b82 */ /* 0x000e620000000800 */
[----:B------:R-:W-:Y:S01]  /*06c0*/  SHF.R.S32.HI R3, RZ, 0x1f, R2 ;  /* 0x0000001fff037819 */ /* 0x000fe20000011402 */
[----:B------:R-:W-:Y:S01]  /*06d0*/  VOTEU.ALL UP0, P0 ;  /* 0x00000000003f7886 */ /* 0x000fe20000000000 */
[----:B------:R-:W-:Y:S01]  /*06e0*/  FMUL R0, R0, UR4 ;  /* 0x0000000400007c20 */ /* 0x000fe20008400000 */
[----:B---3--:R-:W-:Y:S01]  /*06f0*/  I2FP.F32.U32 R4, R16 ;  /* 0x0000001000047245 */ /* 0x008fe20000201000 */
[----:B------:R-:W-:Y:S01]  /*0700*/  ULDC UR4, c[0x0][0x154] ;  /* 0x0000550000047ab9 */ /* 0x000fe20000000800 */
[----:B------:R-:W-:Y:S01]  /*0710*/  VOTEU.ALL UP1, P1 ;  /* 0x00000000003f7886 */ /* 0x000fe20000820000 */
[----:B------:R-:W-:Y:S01]  /*0720*/  IMAD.IADD R8, R7, 0x1, -R8 ;  /* 0x0000000107087824 */ /* 0x000fe200078e0a08 */
[----:B------:R-:W2:Y:S01]  /*0730*/  @!UP0 S2UR UR7, SR_CgaCtaId ;  /* 0x00000000000789c3 */ /* 0x000ea20000008800 */
[----:B------:R-:W-:Y:S01]  /*0740*/  SHF.R.S32.HI R7, RZ, 0x1f, R6 ;  /* 0x0000001fff077819 */ /* 0x000fe20000011406 */
[----:B------:R-:W-:Y:S01]  /*0750*/  FMUL R4, R4, UR4 ;  /* 0x0000000404047c20 */ /* 0x000fe20008400000 */
[----:B------:R-:W-:Y:S01]  /*0760*/  LEA.HI R3, R3, R2, RZ, 0x2 ;  /* 0x0000000203037211 */ /* 0x000fe200078f10ff */
[----:B------:R-:W3:Y:S01]  /*0770*/  F2I.U32.TRUNC.NTZ R0, R0 ;  /* 0x0000000000007305 */ /* 0x000ee2000020f000 */
[----:B------:R-:W-:Y:S01]  /*0780*/  LEA.HI R7, R7, R6, RZ, 0x2 ;  /* 0x0000000607077211 */ /* 0x000fe200078f10ff */
[----:B------:R-:W-:Y:S01]  /*0790*/  UMOV UR4, 0x20 ;  /* 0x0000002000047882 */ /* 0x000fe20000000000 */
[----:B------:R-:W-:Y:S01]  /*07a0*/  LOP3.LUT R3, R3, 0xfffffffc, RZ, 0xc0, !PT ;  /* 0xfffffffc03037812 */ /* 0x000fe200078ec0ff */
[----:B------:R-:W5:Y:S01]  /*07b0*/  @!UP1 S2UR UR10, SR_CgaCtaId ;  /* 0x00000000000a99c3 */ /* 0x000f620000008800 */
[----:B------:R-:W-:Y:S01]  /*07c0*/  LOP3.LUT R7, R7, 0x3ffffffc, RZ, 0xc0, !PT ;  /* 0x3ffffffc07077812 */ /* 0x000fe200078ec0ff */
[----:B------:R-:W-:Y:S01]  /*07d0*/  @!UP0 UMOV UR6, 0x400 ;  /* 0x0000040000068882 */ /* 0x000fe20000000000 */
[----:B------:R-:W-:-:S04]  /*07e0*/  @!UP0 UIADD3 UR4, -UR4, 0x100000, URZ ;  /* 0x0010000004048890 */ /* 0x000fc8000fffe13f */
[----:B------:R-:W-:Y:S02]  /*07f0*/  @!UP0 USHF.L.U32 UR5, UR4, 0xb, URZ ;  /* 0x0000000b04058899 */ /* 0x000fe4000800063f */
[----:B------:R-:W-:Y:S01]  /*0800*/  @!UP0 USHF.L.U32 UR4, UR4, 0x1, URZ ;  /* 0x0000000104048899 */ /* 0x000fe2000800063f */
[----:B------:R-:W4:Y:S01]  /*0810*/  F2I.U32.TRUNC.NTZ R4, R4 ;  /* 0x0000000400047305 */ /* 0x000f22000020f000 */
[----:B------:R-:W-:Y:S01]  /*0820*/  IMAD.IADD R22, R2, 0x1, -R3 ;  /* 0x0000000102167824 */ /* 0x000fe200078e0a03 */
[----:B------:R-:W-:Y:S01]  /*0830*/  @!UP1 UMOV UR9, 0x400 ;  /* 0x0000040000099882 */ /* 0x000fe20000000000 */
[----:B------:R-:W-:Y:S01]  /*0840*/  IMAD.IADD R7, R6, 0x1, -R7 ;  /* 0x0000000106077824 */ /* 0x000fe200078e0a07 */
[----:B0-----:R-:W-:Y:S01]  /*0850*/  ISETP.EQ.U32.AND P3, PT, R12, 0x1, PT ;  /* 0x000000010c00780c */ /* 0x001fe20003f62070 */
[----:B------:R-:W-:Y:S01]  /*0860*/  VOTEU.ALL UP2, P1 ;  /* 0x00000000003f7886 */ /* 0x000fe20000840000 */
[----:B------:R-:W-:Y:S01]  /*0870*/  VOTEU.ALL UP3, P1 ;  /* 0x00000000003f7886 */ /* 0x000fe20000860000 */
[----:B------:R-:W-:Y:S01]  /*0880*/  IMAD R7, R7, 0x4, R8 ;  /* 0x0000000407077824 */ /* 0x000fe200078e0208 */
[----:B------:R-:W-:Y:S01]  /*0890*/  VOTEU.ALL UP4, P1 ;  /* 0x00000000003f7886 */ /* 0x000fe20000880000 */
[----:B------:R-:W-:Y:S01]  /*08a0*/  VOTEU.ALL UP5, P1 ;  /* 0x00000000003f7886 */ /* 0x000fe200008a0000 */
[----:B------:R-:W-:Y:S01]  /*08b0*/  ISETP.NE.AND P1, PT, R22, 0x3, PT ;  /* 0x000000031600780c */ /* 0x000fe20003f25270 */
[----:B------:R-:W-:Y:S01]  /*08c0*/  IMAD.SHL.U32 R12, R7, 0x4, RZ ;  /* 0x00000004070c7824 */ /* 0x000fe200078e00ff */
[----:B--2---:R-:W-:Y:S01]  /*08d0*/  @!UP0 ULEA UR8, UR7, UR6, 0x18 ;  /* 0x0000000607088291 */ /* 0x004fe2000f8ec03f */
[----:B---3--:R-:W-:Y:S01]  /*08e0*/  IMAD.MOV R0, RZ, RZ, -R0 ;  /* 0x000000ffff007224 */ /* 0x008fe200078e0a00 */
[----:B------:R-:W-:-:S04]  /*08f0*/  @!UP1 UIADD3 UR6, -UR11, 0x100000, URZ ;  /* 0x001000000b069890 */ /* 0x000fc8000fffe13f */
[----:B------:R-:W-:Y:S02]  /*0900*/  @!UP1 USHF.L.U32 UR7, UR6, 0xb, URZ ;  /* 0x0000000b06079899 */ /* 0x000fe4000800063f */
[----:B------:R-:W-:Y:S01]  /*0910*/  @!UP1 USHF.L.U32 UR6, UR6, 0x1, URZ ;  /* 0x0000000106069899 */ /* 0x000fe2000800063f */
[----:B----4-:R-:W-:Y:S01]  /*0920*/  IMAD.MOV R26, RZ, RZ, -R4 ;  /* 0x000000ffff1a7224 */ /* 0x010fe200078e0a04 */
[----:B------:R-:W-:Y:S01]  /*0930*/  VOTEU.ALL UP0, P0 ;  /* 0x00000000003f7886 */ /* 0x000fe20000000000 */
[----:B------:R-:W-:Y:S01]  /*0940*/  LOP3.LUT R12, R7, 0xc, R12, 0x78, !PT ;  /* 0x0000000c070c7812 */ /* 0x000fe200078e780c */
[----:B-1----:R-:W-:Y:S01]  /*0950*/  IMAD R23, R9, R0, UR13 ;  /* 0x0000000d09177e24 */ /* 0x002fe2000f8e0200 */
[----:B------:R-:W-:Y:S01]  /*0960*/  ISETP.EQ.OR P1, PT, R22, RZ, !P1 ;  /* 0x000000ff1600720c */ /* 0x000fe20004f22670 */
[----:B-----5:R-:W-:Y:S01]  /*0970*/  @!UP1 ULEA UR9, UR10, UR9, 0x18 ;  /* 0x000000090a099291 */ /* 0x020fe2000f8ec03f */
[----:B------:R-:W-:Y:S01]  /*0980*/  IMAD R3, R25, R26, R16 ;  /* 0x0000001a19037224 */ /* 0x000fe200078e0210 */
[----:B------:R-:W-:Y:S01]  /*0990*/  VOTEU.ALL UP1, P0 ;  /* 0x00000000003f7886 */ /* 0x000fe20000020000 */
[----:B------:R-:W-:Y:S01]  /*09a0*/  LOP3.LUT P0, RZ, R11, 0x7, RZ, 0xc0, !PT ;  /* 0x000000070bff7812 */ /* 0x000fe2000780c0ff */
[----:B------:R-:W0:Y:S02]  /*09b0*/  FENCE.VIEW.ASYNC.S ;  /* 0x00000000000073c6 */ /* 0x000e240000000000 */
[----:B0-----:R0:W1:Y:S01]  /*09c0*/  @!UP0 SYNCS.EXCH.64 URZ, [UR8+0x150], UR4 ;  /* 0x00015004083f85b2 */ /* 0x0010620008000100 */
[----:B------:R-:W-:-:S02]  /*09d0*/  ISETP.EQ.AND P1, PT, R5, RZ, P1 ;  /* 0x000000ff0500720c */ /* 0x000fc40000f22270 */
[----:B------:R-:W-:Y:S02]  /*09e0*/  ISETP.NE.AND P4, PT, R3, R12, PT ;  /* 0x0000000c0300720c */ /* 0x000fe40003f85270 */
[----:B------:R-:W-:Y:S02]  /*09f0*/  ISETP.LT.U32.AND P0, PT, R12, 0x2, !P0 ;  /* 0x000000020c00780c */ /* 0x000fe40004701070 */
[----:B------:R-:W-:Y:S02]  /*0a00*/  ISETP.EQ.OR P4, PT, R23, RZ, !P4 ;  /* 0x000000ff1700720c */ /* 0x000fe40006782670 */
[----:B------:R-:W-:Y:S02]  /*0a10*/  SEL R7, RZ, 0x1, !P1 ;  /* 0x00000001ff077807 */ /* 0x000fe40004800000 */
[----:B------:R-:W-:Y:S02]  /*0a20*/  R2UR UR12, R13 ;  /* 0x000000000d0c72ca */ /* 0x000fe400000e0000 */
[----:B------:R-:W-:-:S02]  /*0a30*/  PLOP3.LUT P0, PT, P0, P4, PT, 0x80, 0x0 ;  /* 0x000000000000781c */ /* 0x000fc40000709070 */
[----:B------:R-:W-:Y:S01]  /*0a40*/  SEL R7, R7, 0x2, P5 ;  /* 0x0000000207077807 */ /* 0x000fe20002800000 */
[----:B------:R0:W2:Y:S01]  /*0a50*/  @!UP1 SYNCS.EXCH.64 URZ, [UR8+0x158], UR4 ;  /* 0x00015804083f95b2 */ /* 0x0000a20008000100 */
[----:B------:R-:W-:Y:S01]  /*0a60*/  NOP ;  /* 0x0000000000007918 */ /* 0x000fe20000000000 */
[----:B------:R0:W3:Y:S01]  /*0a70*/  @!UP2 SYNCS.EXCH.64 URZ, [UR9+0x130], UR6 ;  /* 0x00013006093fa5b2 */ /* 0x0000e20008000100 */
[----:B------:R0:W4:Y:S01]  /*0a80*/  @!UP3 SYNCS.EXCH.64 URZ, [UR9+0x138], UR6 ;  /* 0x00013806093fb5b2 */ /* 0x0001220008000100 */
[----:B------:R0:W0:Y:S01]  /*0a90*/  @!UP4 SYNCS.EXCH.64 URZ, [UR9+0x140], UR6 ;  /* 0x00014006093fc5b2 */ /* 0x0000220008000100 */
[----:B------:R0:W0:Y:S01]  /*0aa0*/  @!UP5 SYNCS.EXCH.64 URZ, [UR9+0x148], UR6 ;  /* 0x00014806093fd5b2 */ /* 0x0000220008000100 */
[----:B------:R-:W-:Y:S01]  /*0ab0*/  NOP ;  /* 0x0000000000007918 */ /* 0x000fe20000000000 */
[----:B------:R-:W-:Y:S05]  /*0ac0*/  @!P3 BRA `(.L_x_4) ;  /* 0x000000000008b947 */ /* 0x000fea0003800000 */
[----:B01234-:R-:W-:Y:S01]  /*0ad0*/  UCGABAR_ARV ;  /* 0x00000000000079c7 */ /* 0x01ffe20008000000 */
[----:B------:R-:W-:Y:S05]  /*0ae0*/  BRA `(.L_x_5) ;  /* 0x0000000000047947 */ /* 0x000fea0003800000 */
.L_x_4:
[----:B01234-:R-:W-:Y:S01]  /*0af0*/  NOP ;  /* 0x0000000000007918 */ /* 0x01ffe20000000000 */
.L_x_5:
[----:B------:R-:W-:Y:S01]  /*0b00*/  ULDC.64 UR4, c[0x0][0x698] ;  /* 0x0001a60000047ab9 */ /* 0x000fe20000000a00 */
[----:B------:R-:W-:Y:S01]  /*0b10*/  ULDC.64 UR18, c[0x0][0x208] ;  /* 0x0000820000127ab9 */ /* 0x000fe20000000a00 */
[----:B------:R-:W-:-:S04]  /*0b20*/  ISETP.NE.U32.AND P1, PT, RZ, UR4, PT ;  /* 0x00000004ff007c0c */ /* 0x000fc8000bf25070 */
[----:B------:R-:W-:-:S13]  /*0b30*/  ISETP.NE.AND.EX P1, PT, RZ, UR5, PT, P1 ;  /* 0x00000005ff007c0c */ /* 0x000fda000bf25310 */
[----:B------:R-:W-:Y:S05]  /*0b40*/  @!P1 BRA `(.L_x_6) ;  /* 0x00000000001c9947 */ /* 0x000fea0003800000 */
[----:B------:R-:W0:Y:S02]  /*0b50*/  LDC.64 R2, c[0x0][0x698] ;  /* 0x0001a600ff027b82 */ /* 0x000e240000000a00 */
[----:B0-----:R-:W2:Y:S02]  /*0b60*/  LDG.E.64 R2, desc[UR18][R2.64] ;  /* 0x0000001202027981 */ /* 0x001ea4000c1e1b00 */
[----:B--2---:R-:W-:-:S04]  /*0b70*/  ISETP.NE.U32.AND P1, PT, R2, RZ, PT ;  /* 0x000000ff0200720c */ /* 0x004fc80003f25070 */
[----:B------:R-:W-:-:S13]  /*0b80*/  ISETP.NE.AND.EX P1, PT, R3, RZ, PT, P1 ;  /* 0x000000ff0300720c */ /* 0x000fda0003f25310 */
[----:B------:R-:W-:Y:S05]  /*0b90*/  @!P1 BRA `(.L_x_6) ;  /* 0x0000000000089947 */ /* 0x000fea0003800000 */
[----:B------:R0:W5:Y:S01]  /*0ba0*/  LD.E R13, desc[UR18][R2.64] ;  /* 0x00000012020d7980 */ /* 0x000162000c101900 */
[----:B------:R-:W-:Y:S05]  /*0bb0*/  BRA `(.L_x_7) ;  /* 0x0000000000207947 */ /* 0x000fea0003800000 */
.L_x_6:
[----:B------:R-:W-:Y:S02]  /*0bc0*/  ULDC.64 UR4, c[0x0][0x688] ;  /* 0x0001a20000047ab9 */ /* 0x000fe40000000a00 */
[----:B------:R-:W-:-:S04]  /*0bd0*/  ISETP.NE.U32.AND P1, PT, RZ, UR4, PT ;  /* 0x00000004ff007c0c */ /* 0x000fc8000bf25070 */
[----:B------:R-:W-:-:S13]  /*0be0*/  ISETP.NE.AND.EX P1, PT, RZ, UR5, PT, P1 ;  /* 0x00000005ff007c0c */ /* 0x000fda000bf25310 */
[----:B------:R-:W-:Y:S05]  /*0bf0*/  @!P1 BRA `(.L_x_8) ;  /* 0x00000000000c9947 */ /* 0x000fea0003800000 */
[----:B------:R-:W0:Y:S02]  /*0c00*/  LDC.64 R2, c[0x0][0x688] ;  /* 0x0001a200ff027b82 */ /* 0x000e240000000a00 */
[----:B0-----:R1:W5:Y:S01]  /*0c10*/  LDG.E R13, desc[UR18][R2.64] ;  /* 0x00000012020d7981 */ /* 0x001362000c1e1900 */
[----:B------:R-:W-:Y:S05]  /*0c20*/  BRA `(.L_x_7) ;  /* 0x0000000000047947 */ /* 0x000fea0003800000 */
.L_x_8:
[----:B------:R-:W2:Y:S02]  /*0c30*/  LDC R13, c[0x0][0x680] ;  /* 0x0001a000ff0d7b82 */ /* 0x000ea40000000800 */
.L_x_7:
[----:B------:R-:W-:Y:S02]  /*0c40*/  ULDC.64 UR4, c[0x0][0x6a0] ;  /* 0x0001a80000047ab9 */ /* 0x000fe40000000a00 */
[----:B------:R-:W-:-:S04]  /*0c50*/  ISETP.NE.U32.AND P1, PT, RZ, UR4, PT ;  /* 0x00000004ff007c0c */ /* 0x000fc8000bf25070 */
[----:B------:R-:W-:-:S13]  /*0c60*/  ISETP.NE.AND.EX P1, PT, RZ, UR5, PT, P1 ;  /* 0x00000005ff007c0c */ /* 0x000fda000bf25310 */
[----:B------:R-:W-:Y:S05]  /*0c70*/  @!P1 BRA `(.L_x_9) ;  /* 0x00000000001c9947 */ /* 0x000fea0003800000 */
[----:B01----:R-:W0:Y:S02]  /*0c80*/  LDC.64 R2, c[0x0][0x6a0] ;  /* 0x0001a800ff027b82 */ /* 0x003e240000000a00 */
[----:B0-----:R-:W3:Y:S02]  /*0c90*/  LDG.E.64 R2, desc[UR18][R2.64] ;  /* 0x0000001202027981 */ /* 0x001ee4000c1e1b00 */
[----:B---3--:R-:W-:-:S04]  /*0ca0*/  ISETP.NE.U32.AND P1, PT, R2, RZ, PT ;  /* 0x000000ff0200720c */ /* 0x008fc80003f25070 */
[----:B------:R-:W-:-:S13]  /*0cb0*/  ISETP.NE.AND.EX P1, PT, R3, RZ, PT, P1 ;  /* 0x000000ff0300720c */ /* 0x000fda0003f25310 */
[----:B------:R-:W-:Y:S05]  /*0cc0*/  @!P1 BRA `(.L_x_9) ;  /* 0x0000000000089947 */ /* 0x000fea0003800000 */
[----:B------:R0:W5:Y:S01]  /*0cd0*/  LD.E R14, desc[UR18][R2.64] ;  /* 0x00000012020e7980 */ /* 0x000162000c101900 */
[----:B------:R-:W-:Y:S05]  /*0ce0*/  BRA `(.L_x_10) ;  /* 0x0000000000207947 */ /* 0x000fea0003800000 */
.L_x_9:
[----:B------:R-:W-:Y:S02]  /*0cf0*/  ULDC.64 UR4, c[0x0][0x690] ;  /* 0x0001a40000047ab9 */ /* 0x000fe40000000a00 */
[----:B------:R-:W-:-:S04]  /*0d00*/  ISETP.NE.U32.AND P1, PT, RZ, UR4, PT ;  /* 0x00000004ff007c0c */ /* 0x000fc8000bf25070 */
[----:B------:R-:W-:-:S13]  /*0d10*/  ISETP.NE.AND.EX P1, PT, RZ, UR5, PT, P1 ;  /* 0x00000005ff007c0c */ /* 0x000fda000bf25310 */
[----:B------:R-:W-:Y:S05]  /*0d20*/  @!P1 BRA `(.L_x_11) ;  /* 0x00000000000c9947 */ /* 0x000fea0003800000 */
[----:B------:R-:W3:Y:S02]  /*0d30*/  LDC.64 R14, c[0x0][0x690] ;  /* 0x0001a400ff0e7b82 */ /* 0x000ee40000000a00 */
[----:B---3--:R3:W5:Y:S01]  /*0d40*/  LDG.E R14, desc[UR18][R14.64] ;  /* 0x000000120e0e7981 */ /* 0x008762000c1e1900 */
[----:B------:R-:W-:Y:S05]  /*0d50*/  BRA `(.L_x_10) ;  /* 0x0000000000047947 */ /* 0x000fea0003800000 */
.L_x_11:
[----:B------:R-:W4:Y:S02]  /*0d60*/  LDC R14, c[0x0][0x684] ;  /* 0x0001a100ff0e7b82 */ /* 0x000f240000000800 */
.L_x_10:
[----:B------:R-:W1:Y:S01]  /*0d70*/  LDC R0, c[0x0][0x75c] ;  /* 0x0001d700ff007b82 */ /* 0x000e620000000800 */
[----:B------:R-:W-:Y:S01]  /*0d80*/  ULDC UR8, c[0x0][0x604] ;  /* 0x0001810000087ab9 */ /* 0x000fe20000000800 */
[----:B------:R-:W-:Y:S01]  /*0d90*/  ISETP.NE.AND P1, PT, R5, 0x2, PT ;  /* 0x000000020500780c */ /* 0x000fe20003f25270 */
[----:B------:R-:W-:Y:S01]  /*0da0*/  UIADD3 UR8, UR8, 0x1f, URZ ;  /* 0x0000001f08087890 */ /* 0x000fe2000fffe03f */
[----:B------:R-:W-:Y:S01]  /*0db0*/  IMAD.U32 R4, RZ, RZ, UR13 ;  /* 0x0000000dff047e24 */ /* 0x000fe2000f8e00ff */
[----:B------:R-:W-:Y:S01]  /*0dc0*/  UMOV UR5, URZ ;  /* 0x0000003f00057c82 */ /* 0x000fe20008000000 */
[----:B------:R-:W-:Y:S01]  /*0dd0*/  UMOV UR4, URZ ;  /* 0x0000003f00047c82 */ /* 0x000fe20008000000 */
[----:B------:R-:W-:Y:S01]  /*0de0*/  USHF.R.S32.HI UR9, URZ, 0x1f, UR8 ;  /* 0x0000001f3f097899 */ /* 0x000fe20008011408 */
[----:B------:R-:W-:-:S03]  /*0df0*/  ULDC.64 UR10, c[0x0][0x750] ;  /* 0x0001d400000a7ab9 */ /* 0x000fc60000000a00 */
[----:B------:R-:W-:Y:S01]  /*0e00*/  ULEA.HI UR9, UR9, UR8, URZ, 0x5 ;  /* 0x0000000809097291 */ /* 0x000fe2000f8f283f */
[----:B-1----:R-:W-:-:S13]  /*0e10*/  ISETP.NE.AND P4, PT, R0, 0x1, PT ;  /* 0x000000010000780c */ /* 0x002fda0003f85270 */
[----:B0-----:R-:W0:Y:S01]  /*0e20*/  @P4 LDC R3, c[0x0][0x10] ;  /* 0x00000400ff034b82 */ /* 0x001e220000000800 */
[----:B------:R-:W-:Y:S02]  /*0e30*/  @P4 IMAD.MOV.U32 R17, RZ, RZ, RZ ;  /* 0x000000ffff114224 */ /* 0x000fe400078e00ff */
[----:B------:R-:W-:-:S05]  /*0e40*/  @P4 IMAD.MOV.U32 R5, RZ, RZ, RZ ;  /* 0x000000ffff054224 */ /* 0x000fca00078e00ff */
[----:B------:R-:W1:Y:S01]  /*0e50*/  @!P4 LDC R9, c[0x0][0xc] ;  /* 0x00000300ff09cb82 */ /* 0x000e620000000800 */
[----:B------:R-:W-:Y:S01]  /*0e60*/  ULDC UR6, c[0x0][0xc] ;  /* 0x0000030000067ab9 */ /* 0x000fe20000000800 */
[----:B------:R-:W-:Y:S02]  /*0e70*/  ULDC UR7, c[0x0][0x10] ;  /* 0x0000040000077ab9 */ /* 0x000fe40000000800 */
[----:B------:R-:W-:-:S04]  /*0e80*/  UIMAD.WIDE.U32 UR6, UR6, UR7, URZ ;  /* 0x00000007060672a5 */ /* 0x000fc8000f8e003f */
[----:B------:R-:W3:Y:S01]  /*0e90*/  LDC R8, c[0x0][0x14] ;  /* 0x00000500ff087b82 */ /* 0x000ee20000000800 */
[----:B0-----:R-:W-:-:S04]  /*0ea0*/  @P4 IMAD.WIDE.U32 R2, R3, UR13, R16 ;  /* 0x0000000d03024c25 */ /* 0x001fc8000f8e0010 */
[----:B------:R-:W-:Y:S02]  /*0eb0*/  @P4 IMAD.IADD R3, R3, 0x1, R5 ;  /* 0x0000000103034824 */ /* 0x000fe400078e0205 */
[----:B------:R-:W-:Y:S02]  /*0ec0*/  IMAD.MOV.U32 R5, RZ, RZ, RZ ;  /* 0x000000ffff057224 */ /* 0x000fe400078e00ff */
[----:B-1----:R-:W-:-:S04]  /*0ed0*/  @!P4 IMAD.WIDE.U32 R4, R16, R9, R4 ;  /* 0x000000091004c225 */ /* 0x002fc800078e0004 */
[----:B------:R-:W-:Y:S02]  /*0ee0*/  @!P4 IMAD.MOV.U32 R2, RZ, RZ, R4 ;  /* 0x000000ffff02c224 */ /* 0x000fe400078e0004 */
[C---:B---3--:R-:W-:Y:S02]  /*0ef0*/  IMAD R15, R8.reuse, UR7, RZ ;  /* 0x00000007080f7c24 */ /* 0x048fe4000f8e02ff */
[----:B------:R-:W-:Y:S01]  /*0f00*/  IMAD.WIDE.U32 R8, R8, UR6, RZ ;  /* 0x0000000608087c25 */ /* 0x000fe2000f8e00ff */
[----:B------:R-:W-:-:S03]  /*0f10*/  USHF.R.S32.HI UR6, URZ, 0x5, UR9 ;  /* 0x000000053f067899 */ /* 0x000fc60008011409 */
[----:B------:R-:W-:Y:S02]  /*0f20*/  @!P4 IMAD.MOV.U32 R3, RZ, RZ, R5 ;  /* 0x000000ffff03c224 */ /* 0x000fe400078e0005 */
[----:B------:R-:W-:Y:S01]  /*0f30*/  IMAD.IADD R0, R9, 0x1, R15 ;  /* 0x0000000109007824 */ /* 0x000fe200078e020f */
[----:B------:R-:W-:Y:S06]  /*0f40*/  @P1 BRA `(.L_x_12) ;  /* 0x0000000000201947 */ /* 0x000fec0003800000 */
[----:B------:R-:W-:Y:S01]  /*0f50*/  UISETP.GE.U32.AND UP0, UPT, UR6, 0x12, UPT ;  /* 0x000000120600788c */ /* 0x000fe2000bf06070 */
[----:B------:R-:W-:Y:S01]  /*0f60*/  IADD3 R2, P1, R2, R8, RZ ;  /* 0x0000000802027210 */ /* 0x000fe20007f3e0ff */
[----:B------:R-:W-:-:S04]  /*0f70*/  UIMAD.WIDE.U32 UR4, UR6, 0x38e38e39, URZ ;  /* 0x38e38e39060478a5 */ /* 0x000fc8000f8e003f */
[----:B------:R-:W-:Y:S01]  /*0f80*/  USHF.R.U32.HI UR5, URZ, 0x2, UR5 ;  /* 0x000000023f057899 */ /* 0x000fe20008011605 */
[----:B------:R-:W-:Y:S02]  /*0f90*/  IMAD.X R3, R0, 0x1, R3, P1 ;  /* 0x0000000100037824 */ /* 0x000fe400008e0603 */
[----:B------:R-:W-:Y:S02]  /*0fa0*/  UMOV UR4, URZ ;  /* 0x0000003f00047c82 */ /* 0x000fe40008000000 */
[----:B------:R-:W-:Y:S02]  /*0fb0*/  @UP0 ULOP3.LUT UR4, UR5, 0x1, URZ, 0xc0, !UPT ;  /* 0x0000000105040892 */ /* 0x000fe4000f8ec03f */
[----:B------:R-:W-:-:S12]  /*0fc0*/  UIMAD UR5, UR5, -0x12, UR6 ;  /* 0xffffffee050578a4 */ /* 0x000fd8000f8e0206 */
.L_x_12:
[----:B------:R-:W-:Y:S01]  /*0fd0*/  ISETP.GE.U32.AND P1, PT, R2, UR10, PT ;  /* 0x0000000a02007c0c */ /* 0x000fe2000bf26070 */
[----:B------:R-:W-:Y:S01]  /*0fe0*/  IMAD.MOV.U32 R6, RZ, RZ, -0x1 ;  /* 0xffffffffff067424 */ /* 0x000fe200078e00ff */
[----:B------:R-:W-:Y:S01]  /*0ff0*/  PRMT R15, RZ, 0x7610, R15 ;  /* 0x00007610ff0f7816 */ /* 0x000fe2000000000f */
[----:B------:R-:W-:Y:S01]  /*1000*/  IMAD.MOV.U32 R4, RZ, RZ, -0x1 ;  /* 0xffffffffff047424 */ /* 0x000fe200078e00ff */
[----:B------:R-:W-:Y:S01]  /*1010*/  ISETP.GE.U32.AND.EX P1, PT, R3, UR11, PT, P1 ;  /* 0x0000000b03007c0c */ /* 0x000fe2000bf26110 */
[----:B------:R-:W-:-:S12]  /*1020*/  IMAD.MOV.U32 R5, RZ, RZ, -0x1 ;  /* 0xffffffffff057424 */ /* 0x000fd800078e00ff */
[----:B------:R-:W-:Y:S05]  /*1030*/  @P1 BRA `(.L_x_13) ;  /* 0x0000000400241947 */ /* 0x000fea0003800000 */
[----:B------:R-:W0:Y:S01]  /*1040*/  LDC.64 R28, c[0x0][0x728] ;  /* 0x0001ca00ff1c7b82 */ /* 0x000e220000000a00 */
[----:B------:R-:W-:Y:S02]  /*1050*/  IMAD.MOV.U32 R4, RZ, RZ, R2 ;  /* 0x000000ffff047224 */ /* 0x000fe400078e0002 */
[----:B------:R-:W-:-:S05]  /*1060*/  IMAD.MOV.U32 R5, RZ, RZ, R3 ;  /* 0x000000ffff057224 */ /* 0x000fca00078e0003 */
[----:B------:R-:W1:Y:S08]  /*1070*/  LDC R6, c[0x0][0x730] ;  /* 0x0001cc00ff067b82 */ /* 0x000e700000000800 */
[----:B------:R-:W3:Y:S01]  /*1080*/  LDC.64 R30, c[0x0][0x720] ;  /* 0x0001c800ff1e7b82 */ /* 0x000ee20000000a00 */
[----:B0-----:R-:W-:-:S04]  /*1090*/  ISETP.NE.U32.AND P1, PT, R28, RZ, PT ;  /* 0x000000ff1c00720c */ /* 0x001fc80003f25070 */
[----:B------:R-:W-:-:S13]  /*10a0*/  ISETP.NE.AND.EX P1, PT, R29, RZ, PT, P1 ;  /* 0x000000ff1d00720c */ /* 0x000fda0003f25310 */
[----:B-1-3--:R-:W-:Y:S05]  /*10b0*/  @!P1 BRA `(.L_x_14) ;  /* 0x0000000000289947 */ /* 0x00afea0003800000 */
[----:B------:R-:W0:Y:S02]  /*10c0*/  LDC R15, c[0x0][0x734] ;  /* 0x0001cd00ff0f7b82 */ /* 0x000e240000000800 */
[----:B0-----:R-:W-:-:S05]  /*10d0*/  IADD3 R15, P1, R2, R15, RZ ;  /* 0x0000000f020f7210 */ /* 0x001fca0007f3e0ff */
[----:B------:R-:W-:-:S04]  /*10e0*/  IMAD.X R27, RZ, RZ, R3, P1 ;  /* 0x000000ffff1b7224 */ /* 0x000fc800008e0603 */
[----:B------:R-:W-:-:S04]  /*10f0*/  IMAD.WIDE.U32 R4, R27, R28, RZ ;  /* 0x0000001c1b047225 */ /* 0x000fc800078e00ff */
[----:B------:R-:W-:-:S04]  /*1100*/  IMAD.WIDE.U32 R18, P1, R15, R29, R4 ;  /* 0x0000001d0f127225 */ /* 0x000fc80007820004 */
[----:B------:R-:W-:-:S04]  /*1110*/  IMAD.WIDE.U32 R4, R15, R28, RZ ;  /* 0x0000001c0f047225 */ /* 0x000fc800078e00ff */
[----:B------:R-:W-:Y:S01]  /*1120*/  IMAD.X R21, RZ, RZ, RZ, P1 ;  /* 0x000000ffff157224 */ /* 0x000fe200008e06ff */
[----:B------:R-:W-:Y:S01]  /*1130*/  IADD3 RZ, P1, R5, R18, RZ ;  /* 0x0000001205ff7210 */ /* 0x000fe20007f3e0ff */
[----:B------:R-:W-:-:S04]  /*1140*/  IMAD.MOV.U32 R20, RZ, RZ, R19 ;  /* 0x000000ffff147224 */ /* 0x000fc800078e0013 */
[----:B------:R-:W-:-:S08]  /*1150*/  IMAD.WIDE.U32.X R4, R27, R29, R20, P1 ;  /* 0x0000001d1b047225 */ /* 0x000fd000008e0414 */
.L_x_14:
[----:B------:R-:W0:Y:S01]  /*1160*/  LDC.64 R32, c[0x0][0x740] ;  /* 0x0001d000ff207b82 */ /* 0x000e220000000a00 */
[-CC-:B------:R-:W-:Y:S01]  /*1170*/  SHF.R.U64 R37, R4, R6.reuse, R5.reuse ;  /* 0x0000000604257219 */ /* 0x180fe20000001205 */
[----:B------:R-:W-:Y:S01]  /*1180*/  IMAD.MOV.U32 R35, RZ, RZ, 0x1 ;  /* 0x00000001ff237424 */ /* 0x000fe200078e00ff */
[----:B------:R-:W-:Y:S02]  /*1190*/  SHF.R.U32.HI R4, RZ, R6, R5 ;  /* 0x00000006ff047219 */ /* 0x000fe40000011605 */
[----:B------:R-:W-:-:S03]  /*11a0*/  IADD3 R15, P1, RZ, -R37, RZ ;  /* 0x80000025ff0f7210 */ /* 0x000fc60007f3e0ff */
[----:B------:R-:W1:Y:S02]  /*11b0*/  LDC R18, c[0x0][0x718] ;  /* 0x0001c600ff127b82 */ /* 0x000e640000000800 */
[----:B------:R-:W-:-:S04]  /*11c0*/  IMAD.X R5, RZ, RZ, ~R4, P1 ;  /* 0x000000ffff057224 */ /* 0x000fc800008e0e04 */
[-C--:B------:R-:W-:Y:S02]  /*11d0*/  IMAD R6, R5, R30.reuse, RZ ;  /* 0x0000001e05067224 */ /* 0x080fe400078e02ff */
[----:B------:R-:W3:Y:S01]  /*11e0*/  LDC R19, c[0x0][0x708] ;  /* 0x0001c200ff137b82 */ /* 0x000ee20000000800 */
[----:B------:R-:W-:-:S04]  /*11f0*/  IMAD.WIDE.U32 R4, R15, R30, R2 ;  /* 0x0000001e0f047225 */ /* 0x000fc800078e0002 */
[----:B------:R-:W-:-:S03]  /*1200*/  IMAD R15, R15, R31, R6 ;  /* 0x0000001f0f0f7224 */ /* 0x000fc600078e0206 */
[----:B------:R-:W2:Y:S01]  /*1210*/  LDC R28, c[0x0][0x758] ;  /* 0x0001d600ff1c7b82 */ /* 0x000ea20000000800 */
[----:B------:R-:W-:Y:S01]  /*1220*/  IMAD.IADD R5, R5, 0x1, R15 ;  /* 0x0000000105057824 */ /* 0x000fe200078e020f */
[----:B0-----:R-:W-:Y:S01]  /*1230*/  ISETP.NE.U32.AND P1, PT, R32, RZ, PT ;  /* 0x000000ff2000720c */ /* 0x001fe20003f25070 */
[----:B------:R-:W-:-:S03]  /*1240*/  IMAD.MOV.U32 R15, RZ, RZ, -0x1 ;  /* 0xffffffffff0f7424 */ /* 0x000fc600078e00ff */
[----:B------:R-:W-:Y:S02]  /*1250*/  ISETP.NE.AND.EX P1, PT, R33, RZ, PT, P1 ;  /* 0x000000ff2100720c */ /* 0x000fe40003f25310 */
[----:B------:R-:W0:Y:S01]  /*1260*/  LDC R31, c[0x0][0x700] ;  /* 0x0001c000ff1f7b82 */ /* 0x000e220000000800 */
[-CC-:B-1----:R-:W-:Y:S02]  /*1270*/  SHF.R.U64 R29, R4, R18.reuse, R5.reuse ;  /* 0x00000012041d7219 */ /* 0x182fe40000001205 */
[----:B------:R-:W-:-:S05]  /*1280*/  SHF.R.U32.HI R4, RZ, R18, R5 ;  /* 0x00000012ff047219 */ /* 0x000fca0000011605 */
[----:B------:R-:W1:Y:S01]  /*1290*/  LDC R30, c[0x0][0x748] ;  /* 0x0001d200ff1e7b82 */ /* 0x000e620000000800 */
[-CC-:B---3--:R-:W-:Y:S02]  /*12a0*/  SHF.R.U64 R39, R29, R19.reuse, R4.reuse ;  /* 0x000000131d277219 */ /* 0x188fe40000001204 */
[----:B------:R-:W-:-:S05]  /*12b0*/  SHF.R.U32.HI R5, RZ, R19, R4 ;  /* 0x00000013ff057219 */ /* 0x000fca0000011604 */
[----:B------:R-:W3:Y:S01]  /*12c0*/  LDC R34, c[0x0][0x738] ;  /* 0x0001ce00ff227b82 */ /* 0x000ee20000000800 */
[-C--:B--2---:R-:W-:Y:S02]  /*12d0*/  SHF.L.U32 R4, R15, R28.reuse, RZ ;  /* 0x0000001c0f047219 */ /* 0x084fe400000006ff */
[--C-:B------:R-:W-:Y:S02]  /*12e0*/  SHF.R.U64 R38, R39, R28, R5.reuse ;  /* 0x0000001c27267219 */ /* 0x100fe40000001205 */
[----:B------:R-:W-:Y:S02]  /*12f0*/  LOP3.LUT R6, RZ, R4, RZ, 0x33, !PT ;  /* 0x00000004ff067212 */ /* 0x000fe400078e33ff */
[----:B------:R-:W-:Y:S01]  /*1300*/  SHF.R.U32.HI R5, RZ, R28, R5 ;  /* 0x0000001cff057219 */ /* 0x000fe20000011605 */
[----:B------:R-:W2:Y:S01]  /*1310*/  LDC R36, c[0x0][0x710] ;  /* 0x0001c400ff247b82 */ /* 0x000ea20000000800 */
[----:B------:R-:W-:Y:S01]  /*1320*/  IMAD.MOV.U32 R4, RZ, RZ, R38 ;  /* 0x000000ffff047224 */ /* 0x000fe200078e0026 */
[----:B------:R-:W-:Y:S06]  /*1330*/  @!P1 BRA `(.L_x_15) ;  /* 0x0000000000289947 */ /* 0x000fec0003800000 */
[----:B------:R-:W4:Y:S02]  /*1340*/  LDC R15, c[0x0][0x74c] ;  /* 0x0001d300ff0f7b82 */ /* 0x000f240000000800 */
[----:B----4-:R-:W-:-:S05]  /*1350*/  IADD3 R15, P1, R38, R15, RZ ;  /* 0x0000000f260f7210 */ /* 0x010fca0007f3e0ff */
        /* <DEDUP_REMOVED lines=8> */
.L_x_15:
[----:B-1----:R-:W-:Y:S01]  /*13e0*/  SHF.R.U64 R15, R4, R30, R5 ;  /* 0x0000001e040f7219 */ /* 0x002fe20000001205 */
[----:B------:R-:W-:Y:S01]  /*13f0*/  @P4 IMAD R23, R25, R26, R16 ;  /* 0x0000001a19174224 */ /* 0x000fe200078e0210 */
[----:B------:R-:W-:Y:S02]  /*1400*/  SHF.L.U32 R4, R35, R28, RZ ;  /* 0x0000001c23047219 */ /* 0x000fe400000006ff */
[----:B------:R-:W-:Y:S01]  /*1410*/  LOP3.LUT R5, R39, R6, RZ, 0xc0, !PT ;  /* 0x0000000627057212 */ /* 0x000fe200078ec0ff */
[----:B0-----:R-:W-:Y:S02]  /*1420*/  VIADD R6, R31, 0xffffffff ;  /* 0xffffffff1f067836 */ /* 0x001fe40000000000 */
[----:B------:R-:W-:Y:S02]  /*1430*/  IMAD.MOV R17, RZ, RZ, -R15 ;  /* 0x000000ffff117224 */ /* 0x000fe400078e0a0f */
[----:B------:R-:W-:Y:S01]  /*1440*/  IMAD R16, R4, R15, R5 ;  /* 0x0000000f04107224 */ /* 0x000fe200078e0205 */
[----:B------:R-:W-:Y:S01]  /*1450*/  LOP3.LUT R5, R29, R6, RZ, 0xc0, !PT ;  /* 0x000000061d057212 */ /* 0x000fe200078ec0ff */
[----:B---3--:R-:W-:-:S02]  /*1460*/  IMAD R4, R17, R34, R38 ;  /* 0x0000002211047224 */ /* 0x008fc400078e0226 */
[----:B--2---:R-:W-:Y:S02]  /*1470*/  IMAD R6, R16, R36, R23 ;  /* 0x0000002410067224 */ /* 0x004fe400078e0217 */
[----:B------:R-:W-:Y:S02]  /*1480*/  IMAD R5, R4, R31, R5 ;  /* 0x0000001f04057224 */ /* 0x000fe400078e0205 */
[----:B------:R-:W-:-:S03]  /*1490*/  IMAD.MOV.U32 R15, RZ, RZ, 0x1 ;  /* 0x00000001ff0f7424 */ /* 0x000fc600078e00ff */
[----:B------:R-:W-:Y:S02]  /*14a0*/  SEL R4, R5, R6, !P4 ;  /* 0x0000000605047207 */ /* 0x000fe40006000000 */
[----:B------:R-:W-:Y:S01]  /*14b0*/  SEL R6, R6, R5, !P4 ;  /* 0x0000000506067207 */ /* 0x000fe20006000000 */
[----:B------:R-:W-:-:S07]  /*14c0*/  IMAD.MOV.U32 R5, RZ, RZ, R37 ;  /* 0x000000ffff057224 */ /* 0x000fce00078e0025 */
.L_x_13:
[----:B------:R-:W-:Y:S05]  /*14d0*/  @!P3 BRA `(.L_x_16) ;  /* 0x00000000000cb947 */ /* 0x000fea0003800000 */
[----:B------:R-:W-:Y:S01]  /*14e0*/  UCGABAR_WAIT ;  /* 0x0000000000007dc7 */ /* 0x000fe20008000000 */
[----:B------:R-:W-:Y:S01]  /*14f0*/  CCTL.IVALL ;  /* 0x00000000ff00798f */ /* 0x000fe20002000000 */
[----:B------:R-:W-:Y:S05]  /*1500*/  BRA `(.L_x_17) ;  /* 0x0000000000047947 */ /* 0x000fea0003800000 */
.L_x_16:
[----:B------:R-:W-:Y:S06]  /*1510*/  BAR.SYNC.DEFER_BLOCKING 0x0 ;  /* 0x0000000000007b1d */ /* 0x000fec0000010000 */
.L_x_17:
[----:B------:R-:W-:Y:S05]  /*1520*/  @!P2 BRA `(.L_x_18) ;  /* 0x0000003400c4a947 */ /* 0x000fea0003800000 */
[----:B------:R-:W-:-:S13]  /*1530*/  ISETP.GT.U32.AND P1, PT, R40, 0x1, PT ;  /* 0x000000012800780c */ /* 0x000fda0003f24070 */
[----:B------:R-:W-:Y:S05]  /*1540*/  @P1 EXIT ;  /* 0x000000000000194d */ /* 0x000fea0003800000 */
.L_x_19:
[----:B------:R-:W-:-:S08]  /*1550*/  NOP ;  /* 0x0000000000007918 */ /* 0x000fd00000000000 */
[----:B------:R-:W0:Y:S02]  /*1560*/  USETMAXREG.TRY_ALLOC.CTAPOOL UP0, 0xe8 ;  /* 0x000000e8000079c8 */ /* 0x000e240008000600 */
[----:B0-----:R-:W-:-:S13]  /*1570*/  PLOP3.LUT P1, PT, PT, PT, UP0, 0x80, 0x0 ;  /* 0x000000000000781c */ /* 0x001fda0003f2f008 */
[----:B------:R-:W-:Y:S05]  /*1580*/  @!P1 BRA `(.L_x_19) ;  /* 0xfffffffc00f09947 */ /* 0x000fea000383ffff */
[----:B------:R-:W-:-:S13]  /*1590*/  LOP3.LUT P1, RZ, R15, 0xff, RZ, 0xc0, !PT ;  /* 0x000000ff0fff7812 */ /* 0x000fda000782c0ff */
[----:B------:R-:W-:Y:S05]  /*15a0*/  @!P1 EXIT ;  /* 0x000000000000994d */ /* 0x000fea0003800000 */
[CC--:B------:R-:W-:Y:S01]  /*15b0*/  LEA.HI R15, R24.reuse, R11.reuse, RZ, 0x2 ;  /* 0x0000000b180f7211 */ /* 0x0c0fe200078f10ff */
[----:B------:R-:W0:Y:S01]  /*15c0*/  S2UR UR8, SR_CgaCtaId ;  /* 0x00000000000879c3 */ /* 0x000e220000008800 */
[----:B------:R-:W-:Y:S01]  /*15d0*/  LEA.HI R24, R24, R11, RZ, 0x5 ;  /* 0x0000000b18187211 */ /* 0x000fe200078f28ff */
[----:B------:R-:W-:Y:S01]  /*15e0*/  UMOV UR7, 0x400 ;  /* 0x0000040000077882 */ /* 0x000fe20000000000 */
[--C-:B------:R-:W-:Y:S01]  /*15f0*/  SHF.R.S32.HI R10, RZ, 0x2, R15.reuse ;  /* 0x00000002ff0a7819 */ /* 0x100fe2000001140f */
[----:B------:R-:W-:Y:S01]  /*1600*/  UIADD3 UR9, UR12, -0x1, URZ ;  /* 0xffffffff0c097890 */ /* 0x000fe2000fffe03f */
[----:B------:R-:W-:Y:S01]  /*1610*/  SHF.R.S32.HI R17, RZ, 0x1f, R15 ;  /* 0x0000001fff117819 */ /* 0x000fe2000001140f */
[----:B------:R-:W-:Y:S01]  /*1620*/  ULDC UR15, c[0x0][0x284] ;  /* 0x0000a100000f7ab9 */ /* 0x000fe20000000800 */
[----:B------:R-:W-:Y:S01]  /*1630*/  SHF.R.S32.HI R24, RZ, 0x5, R24 ;  /* 0x00000005ff187819 */ /* 0x000fe20000011418 */
[----:B------:R-:W-:Y:S01]  /*1640*/  UISETP.NE.AND UP0, UPT, UR9, URZ, UPT ;  /* 0x0000003f0900728c */ /* 0x000fe2000bf05270 */
[----:B------:R-:W-:Y:S01]  /*1650*/  LEA.HI R17, R17, R10, RZ, 0x3 ;  /* 0x0000000a11117211 */ /* 0x000fe200078f18ff */
[----:B------:R-:W-:Y:S01]  /*1660*/  USHF.L.U32 UR20, UR6, 0x1, URZ ;  /* 0x0000000106147899 */ /* 0x000fe2000800063f */
[----:B------:R-:W-:Y:S01]  /*1670*/  LOP3.LUT R16, R15, 0xfffffffc, RZ, 0xc0, !PT ;  /* 0xfffffffc0f107812 */ /* 0x000fe200078ec0ff */
[----:B------:R-:W-:Y:S01]  /*1680*/  USEL UR11, URZ, 0x1, UP0 ;  /* 0x000000013f0b7887 */ /* 0x000fe20008000000 */
[----:B------:R-:W-:-:S02]  /*1690*/  LOP3.LUT R17, R17, 0xfffffff8, RZ, 0xc0, !PT ;  /* 0xfffffff811117812 */ /* 0x000fc400078ec0ff */
[----:B------:R-:W-:Y:S01]  /*16a0*/  LOP3.LUT R66, R7, 0x1, RZ, 0xfc, !PT ;  /* 0x0000000107427812 */ /* 0x000fe200078efcff */
[C---:B------:R-:W-:Y:S01]  /*16b0*/  IMAD.IADD R15, R11.reuse, 0x1, -R16 ;  /* 0x000000010b0f7824 */ /* 0x040fe200078e0a10 */
[----:B------:R-:W-:Y:S01]  /*16c0*/  VIMNMX R16, RZ, UR6, PT ;  /* 0x00000006ff107c48 */ /* 0x000fe2000bfe0100 */
[----:B------:R-:W-:Y:S01]  /*16d0*/  IMAD.IADD R17, R10, 0x1, -R17 ;  /* 0x000000010a117824 */ /* 0x000fe200078e0a11 */
[C---:B------:R-:W-:Y:S01]  /*16e0*/  LEA.HI R10, R11.reuse, R11, RZ, 0x1 ;  /* 0x0000000b0b0a7211 */ /* 0x040fe200078f08ff */
[----:B------:R-:W-:Y:S01]  /*16f0*/  IMAD.U32 R67, RZ, RZ, UR11 ;  /* 0x0000000bff437e24 */ /* 0x000fe2000f8e00ff */
[----:B------:R-:W-:Y:S01]  /*1700*/  IADD3 R16, -R16, UR6, RZ ;  /* 0x0000000610107c10 */ /* 0x000fe2000fffe1ff */
[----:B------:R-:W-:Y:S01]  /*1710*/  IMAD R18, R24, -0x10, -R17 ;  /* 0xfffffff018127824 */ /* 0x000fe200078e0a11 */
[----:B------:R-:W-:Y:S01]  /*1720*/  LOP3.LUT R10, R10, 0x7ffffe, RZ, 0xc0, !PT ;  /* 0x007ffffe0a0a7812 */ /* 0x000fe200078ec0ff */
[----:B0-----:R-:W-:Y:S02]  /*1730*/  ULEA UR7, UR8, UR7, 0x18 ;  /* 0x0000000708077291 */ /* 0x001fe4000f8ec03f */
[----:B------:R-:W-:Y:S01]  /*1740*/  USHF.L.U32 UR8, UR9, 0x3, URZ ;  /* 0x0000000309087899 */ /* 0x000fe2000800063f */
[----:B------:R-:W-:Y:S01]  /*1750*/  VIADD R18, R18, UR15 ;  /* 0x0000000f12127c36 */ /* 0x000fe20008000000 */
[----:B------:R-:W-:Y:S01]  /*1760*/  UIADD3 UR9, UR7, 0x12200, URZ ;  /* 0x0001220007097890 */ /* 0x000fe2000fffe03f */
[----:B------:R-:W-:Y:S01]  /*1770*/  IMAD.IADD R10, R11, 0x1, -R10 ;  /* 0x000000010b0a7824 */ /* 0x000fe200078e0a0a */
[----:B------:R-:W-:-:S02]  /*1780*/  UIADD3 UR10, UR7, 0x200, URZ ;  /* 0x00000200070a7890 */ /* 0x000fc4000fffe03f */
[----:B------:R-:W-:Y:S01]  /*1790*/  USHF.R.U32.HI UR9, URZ, 0x4, UR9 ;  /* 0x000000043f097899 */ /* 0x000fe20008011609 */
[----:B------:R-:W-:Y:S01]  /*17a0*/  IMAD R10, R24, 0x2, R10 ;  /* 0x00000002180a7824 */ /* 0x000fe200078e020a */
[----:B------:R-:W-:Y:S02]  /*17b0*/  USHF.R.U32.HI UR10, URZ, 0x4, UR10 ;  /* 0x000000043f0a7899 */ /* 0x000fe4000801160a */
[----:B------:R-:W-:Y:S01]  /*17c0*/  UIADD3 UR21, UR7, 0x130, URZ ;  /* 0x0000013007157890 */ /* 0x000fe2000fffe03f */
[--C-:B------:R-:W-:Y:S01]  /*17d0*/  IMAD R11, R10, 0x8, R17.reuse ;  /* 0x000000080a0b7824 */ /* 0x100fe200078e0211 */
[----:B------:R-:W-:Y:S01]  /*17e0*/  ULOP3.LUT UR8, UR8, 0x8, URZ, 0xc0, !UPT ;  /* 0x0000000808087892 */ /* 0x000fe2000f8ec03f */
[----:B------:R-:W-:Y:S01]  /*17f0*/  IMAD R10, R24, 0x10, R17 ;  /* 0x00000010180a7824 */ /* 0x000fe200078e0211 */
[----:B------:R-:W-:Y:S01]  /*1800*/  ULOP3.LUT UR9, UR9, 0x3fff, URZ, 0xc0, !UPT ;  /* 0x00003fff09097892 */ /* 0x000fe2000f8ec03f */
[----:B------:R-:W-:Y:S01]  /*1810*/  IMAD.SHL.U32 R17, R11, 0x40, RZ ;  /* 0x000000400b117824 */ /* 0x000fe200078e00ff */
[----:B------:R-:W-:-:S02]  /*1820*/  ULOP3.LUT UR10, UR10, 0x3fff, URZ, 0xc0, !UPT ;  /* 0x00003fff0a0a7892 */ /* 0x000fc4000f8ec03f */
[----:B------:R-:W-:Y:S01]  /*1830*/  SHF.R.S32.HI R11, RZ, 0x1f, R10 ;  /* 0x0000001fff0b7819 */ /* 0x000fe2000001140a */
[----:B------:R-:W-:Y:S02]  /*1840*/  ULEA UR12, UR12, UR21, 0x3 ;  /* 0x000000150c0c7291 */ /* 0x000fe4000f8e183f */
[----:B------:R-:W-:Y:S02]  /*1850*/  ULOP3.LUT UR22, UR8, 0x8, URZ, 0x3c, !UPT ;  /* 0x0000000808167892 */ /* 0x000fe4000f8e3c3f */
[----:B------:R-:W-:Y:S02]  /*1860*/  ULOP3.LUT UR13, UR8, 0x18, URZ, 0x3c, !UPT ;  /* 0x00000018080d7892 */ /* 0x000fe4000f8e3c3f */
[----:B------:R-:W-:Y:S02]  /*1870*/  ULOP3.LUT UR14, UR9, 0x10000, URZ, 0xfc, !UPT ;  /* 0x00010000090e7892 */ /* 0x000fe4000f8efc3f */
[----:B------:R-:W-:-:S12]  /*1880*/  ULOP3.LUT UR17, UR10, 0x10000, URZ, 0xfc, !UPT ;  /* 0x000100000a117892 */ /* 0x000fd8000f8efc3f */
.L_x_94:
[----:B------:R-:W-:Y:S01]  /*1890*/  SHF.L.U32 R19, R67, 0x1f, RZ ;  /* 0x0000001f43137819 */ /* 0x000fe200000006ff */
[----:B------:R-:W-:Y:S01]  /*18a0*/  IMAD.MOV.U32 R55, RZ, RZ, RZ ;  /* 0x000000ffff377224 */ /* 0x000fe200078e00ff */
[----:B------:R-:W-:Y:S02]  /*18b0*/  ISETP.GE.AND P2, PT, R16, 0x1, PT ;  /* 0x000000011000780c */ /* 0x000fe40003f46270 */
[----:B------:R-:W0:Y:S02]  /*18c0*/  SYNCS.PHASECHK.TRANS64.TRYWAIT P1, [UR12+-0x8], R19 ;  /* 0xfffff813ff0075a7 */ /* 0x000e24000802014c */
[----:B012345:R-:W-:Y:S09]  /*18d0*/  @!P1 BRA `(.L_x_20) ;  /* 0x0000004c00189947 */ /* 0x03fff20003800000 */
.L_x_130:
[----:B------:R-:W-:Y:S02]  /*18e0*/  CS2R R24, SRZ ;  /* 0x0000000000187805 */ /* 0x000fe4000001ff00 */
[----:B------:R-:W-:Y:S02]  /*18f0*/  CS2R R26, SRZ ;  /* 0x00000000001a7805 */ /* 0x000fe4000001ff00 */
[----:B------:R-:W-:Y:S02]  /*1900*/  CS2R R28, SRZ ;  /* 0x00000000001c7805 */ /* 0x000fe4000001ff00 */
[----:B------:R-:W-:Y:S02]  /*1910*/  CS2R R30, SRZ ;  /* 0x00000000001e7805 */ /* 0x000fe4000001ff00 */
[----:B------:R-:W-:Y:S02]  /*1920*/  CS2R R32, SRZ ;  /* 0x0000000000207805 */ /* 0x000fe4000001ff00 */
[----:B------:R-:W-:-:S02]  /*1930*/  CS2R R34, SRZ ;  /* 0x0000000000227805 */ /* 0x000fc4000001ff00 */
        /* <DEDUP_REMOVED lines=8> */
[----:B------:R-:W-:Y:S01]  /*19c0*/  CS2R R52, SRZ ;  /* 0x0000000000347805 */ /* 0x000fe2000001ff00 */
[----:B------:R-:W-:Y:S01]  /*19d0*/  IMAD.MOV.U32 R54, RZ, RZ, RZ ;  /* 0x000000ffff367224 */ /* 0x000fe200078e00ff */
[----:B------:R-:W-:Y:S06]  /*19e0*/  @!P2 BRA `(.L_x_21) ;  /* 0x0000000000d4a947 */ /* 0x000fec0003800000 */
[----:B0-----:R-:W-:Y:S01]  /*19f0*/  IMAD.MOV.U32 R19, RZ, RZ, R16 ;  /* 0x000000ffff137224 */ /* 0x001fe200078e0010 */
[----:B------:R-:W-:Y:S01]  /*1a00*/  UPLOP3.LUT UP0, UPT, UPT, UPT, UPT, 0x40, 0x0 ;  /* 0x000000000000789c */ /* 0x000fe20003f0e870 */
[----:B------:R-:W-:Y:S01]  /*1a10*/  IMAD.U32 R23, RZ, RZ, UR4 ;  /* 0x00000004ff177e24 */ /* 0x000fe2000f8e00ff */
[----:B------:R-:W-:Y:S01]  /*1a20*/  UMOV UR15, UR5 ;  /* 0x00000005000f7c82 */ /* 0x000fe20008000000 */
[----:B------:R-:W-:-:S08]  /*1a30*/  IMAD.U32 R20, RZ, RZ, UR5 ;  /* 0x00000005ff147e24 */ /* 0x000fd0000f8e00ff */
.L_x_28:
[----:B------:R-:W-:-:S13]  /*1a40*/  ISETP.NE.AND P2, PT, R66, 0x3, PT ;  /* 0x000000034200780c */ /* 0x000fda0003f45270 */
[----:B0-----:R-:W-:Y:S05]  /*1a50*/  @!P2 BRA `(.L_x_22) ;  /* 0x000000000004a947 */ /* 0x001fea0003800000 */
[----:B------:R-:W-:Y:S01]  /*1a60*/  BPT.TRAP 0x1 ;  /* 0x000000040000795c */ /* 0x000fe20000300000 */
.L_x_22:
[----:B------:R-:W-:Y:S01]  /*1a70*/  ULEA UR8, UR15, UR7, 0x3 ;  /* 0x000000070f087291 */ /* 0x000fe2000f8e183f */
[----:B------:R-:W-:-:S08]  /*1a80*/  SHF.L.U32 R21, R23, 0x1f, RZ ;  /* 0x0000001f17157819 */ /* 0x000fd000000006ff */
[----:B------:R0:W1:Y:S01]  /*1a90*/  SYNCS.PHASECHK.TRANS64.TRYWAIT P1, [UR8], R21 ;  /* 0x00000015ff0075a7 */ /* 0x0000620008020148 */
[----:B------:R-:W-:Y:S05]  /*1aa0*/  @!P2 BRA `(.L_x_23) ;  /* 0x000000000004a947 */ /* 0x000fea0003800000 */
[----:B------:R-:W-:Y:S01]  /*1ab0*/  BPT.TRAP 0x1 ;  /* 0x000000040000795c */ /* 0x000fe20000300000 */
.L_x_23:
[----:B-1----:R-:W-:Y:S05]  /*1ac0*/  @P1 BRA `(.L_x_24) ;  /* 0x0000000000081947 */ /* 0x002fea0003800000 */
[----:B------:R-:W1:Y:S02]  /*1ad0*/  SYNCS.PHASECHK.TRANS64.TRYWAIT P1, [UR8], R21 ;  /* 0x00000015ff0075a7 */ /* 0x000e640008020148 */
[----:B-1----:R-:W-:Y:S05]  /*1ae0*/  @!P1 BRA `(.L_x_25) ;  /* 0x0000004800ac9947 */ /* 0x002fea0003800000 */
.L_x_24:
[----:B------:R-:W-:Y:S02]  /*1af0*/  USHF.L.U32 UR8, UR15, 0x9, URZ ;  /* 0x000000090f087899 */ /* 0x000fe4000800063f */
[----:B------:R-:W-:Y:S02]  /*1b00*/  ULEA UR16, UR15, UR17, 0x8 ;  /* 0x000000110f107291 */ /* 0x000fe4000f8e403f */
[----:B------:R-:W-:Y:S02]  /*1b10*/  UIADD3 UR10, UR8, UR14, URZ ;  /* 0x0000000e080a7290 */ /* 0x000fe4000fffe03f */
[----:B01----:R-:W-:Y:S01]  /*1b20*/  LEA.HI.SX32 R21, R17, UR8, 0x1d ;  /* 0x0000000811157c11 */ /* 0x003fe2000f8feaff */
[----:B------:R-:W-:Y:S01]  /*1b30*/  UMOV UR9, 0x80000020 ;  /* 0x8000002000097882 */ /* 0x000fe20000000000 */
[----:B------:R-:W-:Y:S01]  /*1b40*/  UMOV UR11, 0x40000040 ;  /* 0x40000040000b7882 */ /* 0x000fe20000000000 */
[----:B------:R-:W-:Y:S02]  /*1b50*/  UMOV UR8, UR16 ;  /* 0x0000001000087c82 */ /* 0x000fe40008000000 */
[----:B------:R-:W0:Y:S02]  /*1b60*/  LDS.64 R56, [R21+UR7+0x36200] ;  /* 0x0362000715387984 */ /* 0x000e240008000a00 */
[----:B0-----:R-:W-:-:S06]  /*1b70*/  WARPGROUP.ARRIVE ;  /* 0x00000000000079c5 */ /* 0x001fcc0000000000 */
[----:B------:R-:W-:Y:S01]  /*1b80*/  HGMMA.SP.64x64x32.F32 R24, gdesc[UR8], R24, UP0, R56, 0x0 ;  /* 0x08e03800081879f0 */ /* 0x000fe2000bf00a18 */
[----:B------:R-:W-:Y:S02]  /*1b90*/  UIADD3 UR8, UR16, 0x2, URZ ;  /* 0x0000000210087890 */ /* 0x000fe4000fffe03f */
[----:B------:R-:W-:Y:S01]  /*1ba0*/  UIADD3 UR10, UR10, 0x4, URZ ;  /* 0x000000040a0a7890 */ /* 0x000fe2000fffe03f */
[----:B------:R-:W-:Y:S01]  /*1bb0*/  UMOV UR9, 0x80000020 ;  /* 0x8000002000097882 */ /* 0x000fe20000000000 */
[----:B------:R-:W-:-:S07]  /*1bc0*/  UMOV UR11, 0x40000040 ;  /* 0x40000040000b7882 */ /* 0x000fce0000000000 */
[----:B------:R-:W-:Y:S03]  /*1bd0*/  HGMMA.SP.64x64x32.F32 R24, gdesc[UR8], R24, R57, 0x0, gsb0 ;  /* 0x08e03900081879f0 */ /* 0x000fe60008000a18 */
[----:B------:R-:W-:Y:S02]  /*1be0*/  WARPGROUP.DEPBAR.LE gsb0, 0x0 ;  /* 0x00008000000079c5 */ /* 0x000fe40000010000 */
[----:B------:R-:W-:Y:S05]  /*1bf0*/  @!P2 BRA `(.L_x_26) ;  /* 0x000000000004a947 */ /* 0x000fea0003800000 */
[----:B------:R-:W-:Y:S01]  /*1c00*/  BPT.TRAP 0x1 ;  /* 0x000000040000795c */ /* 0x000fe20000300000 */
.L_x_26:
[----:B------:R-:W-:Y:S02]  /*1c10*/  @P0 LEA R21, R20, UR7, 0x3 ;  /* 0x0000000714150c11 */ /* 0x000fe4000f8e18ff */
[----:B------:R-:W-:-:S03]  /*1c20*/  ISETP.GT.U32.AND P1, PT, R7, 0x1, PT ;  /* 0x000000010700780c */ /* 0x000fc60003f24070 */
[----:B------:R-:W-:-:S05]  /*1c30*/  @P0 VIADD R21, R21, 0x90 ;  /* 0x0000009015150836 */ /* 0x000fca0000000000 */
[----:B------:R-:W-:-:S04]  /*1c40*/  @P0 PRMT R21, R12, 0x654, R21 ;  /* 0x000006540c150816 */ /* 0x000fc80000000015 */
[----:B------:R0:W-:Y:S01]  /*1c50*/  @P0 SYNCS.ARRIVE.TRANS64.RED.A1T0 RZ, [R21+URZ], RZ ;  /* 0x000000ff15ff09a7 */ /* 0x0001e2000810043f */
[----:B------:R-:W-:Y:S05]  /*1c60*/  @P1 BRA `(.L_x_27) ;  /* 0x0000000000041947 */ /* 0x000fea0003800000 */
[----:B------:R-:W-:Y:S01]  /*1c70*/  BPT.TRAP 0x1 ;  /* 0x000000040000795c */ /* 0x000fe20000300000 */
.L_x_27:
[----:B------:R-:W-:Y:S01]  /*1c80*/  UIADD3 UR15, UR15, 0x1, URZ ;  /* 0x000000010f0f7890 */ /* 0x000fe2000fffe03f */
[C---:B------:R-:W-:Y:S01]  /*1c90*/  ISETP.GT.AND P2, PT, R19.reuse, 0x1, PT ;  /* 0x000000011300780c */ /* 0x040fe20003f44270 */
[----:B------:R-:W-:Y:S02]  /*1ca0*/  VIADD R20, R20, 0x1 ;  /* 0x0000000114147836 */ /* 0x000fe40000000000 */
[----:B------:R-:W-:Y:S01]  /*1cb0*/  UISETP.NE.AND UP0, UPT, UR15, 0x12, UPT ;  /* 0x000000120f00788c */ /* 0x000fe2000bf05270 */
[----:B------:R-:W-:Y:S02]  /*1cc0*/  VIADD R19, R19, 0xffffffff ;  /* 0xffffffff13137836 */ /* 0x000fe40000000000 */
[C---:B------:R-:W-:Y:S01]  /*1cd0*/  ISETP.NE.AND P1, PT, R20.reuse, 0x12, PT ;  /* 0x000000121400780c */ /* 0x040fe20003f25270 */
[----:B------:R-:W-:Y:S02]  /*1ce0*/  USEL UR8, URZ, 0x1, UP0 ;  /* 0x000000013f087887 */ /* 0x000fe40008000000 */
[----:B------:R-:W-:Y:S01]  /*1cf0*/  USEL UR15, UR15, URZ, UP0 ;  /* 0x0000003f0f0f7287 */ /* 0x000fe20008000000 */
[----:B------:R-:W-:Y:S01]  /*1d00*/  SEL R20, R20, RZ, P1 ;  /* 0x000000ff14147207 */ /* 0x000fe20000800000 */
[----:B------:R-:W-:-:S02]  /*1d10*/  UPLOP3.LUT UP0, UPT, UPT, UPT, UPT, 0x80, 0x0 ;  /* 0x000000000000789c */ /* 0x000fc40003f0f070 */
[----:B------:R-:W-:Y:S01]  /*1d20*/  LOP3.LUT R23, R23, UR8, RZ, 0x3c, !PT ;  /* 0x0000000817177c12 */ /* 0x000fe2000f8e3cff */
[----:B------:R-:W-:Y:S08]  /*1d30*/  @P2 BRA `(.L_x_28) ;  /* 0xfffffffc00402947 */ /* 0x000ff0000383ffff */
.L_x_21:
[----:B0-----:R-:W-:Y:S01]  /*1d40*/  IMAD.U32 R20, RZ, RZ, UR22 ;  /* 0x00000016ff147e24 */ /* 0x001fe2000f8e00ff */
[----:B------:R-:W-:Y:S01]  /*1d50*/  SHF.L.U32 R19, R67, 0x1f, RZ ;  /* 0x0000001f43137819 */ /* 0x000fe200000006ff */
[----:B------:R-:W-:Y:S01]  /*1d60*/  UIADD3 UR5, UR5, UR20, URZ ;  /* 0x0000001405057290 */ /* 0x000fe2000fffe03f */
[----:B------:R-:W0:Y:S01]  /*1d70*/  LDC R56, c[0x0][0x288] ;  /* 0x0000a200ff387b82 */ /* 0x000e220000000800 */
[----:B------:R-:W-:Y:S01]  /*1d80*/  UISETP.GE.U32.AND UP1, UPT, UR20, 0x12, UPT ;  /* 0x000000121400788c */ /* 0x000fe2000bf26070 */
[----:B------:R-:W-:Y:S01]  /*1d90*/  SHF.R.S32.HI R58, RZ, 0x1f, R5 ;  /* 0x0000001fff3a7819 */ /* 0x000fe20000011405 */
[----:B------:R-:W-:Y:S02]  /*1da0*/  UISETP.GT.U32.AND UP0, UPT, UR5, 0x11, UPT ;  /* 0x000000110500788c */ /* 0x000fe4000bf04070 */
[----:B------:R-:W-:Y:S02]  /*1db0*/  UIMAD.WIDE.U32 UR8, UR5, 0x38e38e39, URZ ;  /* 0x38e38e39050878a5 */ /* 0x000fe4000f8e003f */
[----:B------:R-:W-:Y:S01]  /*1dc0*/  UISETP.LT.U32.AND UP0, UPT, UR20, 0x12, UP0 ;  /* 0x000000121400788c */ /* 0x000fe20008701070 */
[----:B------:R1:W-:Y:S01]  /*1dd0*/  SYNCS.ARRIVE.TRANS64.A1T0 RZ, [R20+UR21], RZ ;  /* 0x000000ff14ff79a7 */ /* 0x0003e20008100015 */
[----:B------:R-:W-:-:S02]  /*1de0*/  WARPGROUP.DEPBAR.LE gsb0, 0x0 ;  /* 0x00008000000079c5 */ /* 0x000fc40000010000 */
[----:B------:R-:W-:Y:S02]  /*1df0*/  USEL UR10, URZ, 0x1, !UP0 ;  /* 0x000000013f0a7887 */ /* 0x000fe4000c000000 */
[----:B------:R-:W-:Y:S02]  /*1e00*/  USHF.R.U32.HI UR8, URZ, 0x2, UR9 ;  /* 0x000000023f087899 */ /* 0x000fe40008011609 */
[----:B------:R-:W-:Y:S01]  /*1e10*/  ULOP3.LUT UR4, UR4, UR10, URZ, 0x3c, !UPT ;  /* 0x0000000a04047292 */ /* 0x000fe2000f8e3c3f */
[----:B------:R-:W3:Y:S01]  /*1e20*/  SYNCS.PHASECHK.TRANS64.TRYWAIT P1, [UR12+0x8], R19 ;  /* 0x00000813ff0075a7 */ /* 0x000ee2000802014c */
[----:B------:R-:W-:Y:S02]  /*1e30*/  UIMAD UR5, UR8, -0x12, UR5 ;  /* 0xffffffee080578a4 */ /* 0x000fe4000f8e0205 */
[----:B------:R-:W-:Y:S01]  /*1e40*/  @UP1 ULOP3.LUT UR4, UR4, 0x1, UR8, 0x78, !UPT ;  /* 0x0000000104041892 */ /* 0x000fe2000f8e7808 */
[----:B01-3--:R-:W-:Y:S11]  /*1e50*/  @!P1 BRA `(.L_x_29) ;  /* 0x0000004400e89947 */ /* 0x00bff60003800000 */
.L_x_131:
[----:B------:R-:W-:Y:S01]  /*1e60*/  ULDC.64 UR8, c[0x0][0x6d0] ;  /* 0x0001b40000087ab9 */ /* 0x000fe20000000a00 */
[----:B------:R-:W-:Y:S02]  /*1e70*/  IMAD.SHL.U32 R62, R6, 0x40, RZ ;  /* 0x00000040063e7824 */ /* 0x000fe400078e00ff */
[----:B0-----:R-:W-:Y:S02]  /*1e80*/  IMAD R20, R58, UR8, RZ ;  /* 0x000000083a147c24 */ /* 0x001fe4000f8e02ff */
[C---:B------:R-:W-:Y:S01]  /*1e90*/  IMAD.WIDE.U32 R22, R5.reuse, UR8, R10 ;  /* 0x0000000805167c25 */ /* 0x040fe2000f8e000a */
[----:B------:R-:W-:Y:S01]  /*1ea0*/  ULDC UR8, c[0x0][0x284] ;  /* 0x0000a10000087ab9 */ /* 0x000fe20000000800 */
[----:B------:R-:W-:Y:S02]  /*1eb0*/  SHF.R.S32.HI R63, RZ, 0x1f, R62 ;  /* 0x0000001fff3f7819 */ /* 0x000fe4000001143e */
[----:B------:R-:W-:Y:S01]  /*1ec0*/  IMAD.SHL.U32 R19, R4, 0x40, RZ ;  /* 0x0000004004137824 */ /* 0x000fe200078e00ff */
[C---:B------:R-:W-:Y:S01]  /*1ed0*/  ISETP.GE.AND P1, PT, R62.reuse, UR8, PT ;  /* 0x000000083e007c0c */ /* 0x040fe2000bf26270 */
[----:B------:R-:W-:Y:S01]  /*1ee0*/  IMAD R57, R5, UR9, R20 ;  /* 0x0000000905397c24 */ /* 0x000fe2000f8e0214 */
[----:B------:R-:W-:Y:S01]  /*1ef0*/  IADD3 R22, P2, R62, R22, RZ ;  /* 0x000000163e167210 */ /* 0x000fe20007f5e0ff */
[----:B------:R-:W-:Y:S01]  /*1f00*/  IMAD.WIDE R20, R15, 0x2, RZ ;  /* 0x000000020f147825 */ /* 0x000fe200078e02ff */
[----:B------:R-:W-:-:S02]  /*1f10*/  ISETP.GE.OR P1, PT, R19, R56, P1 ;  /* 0x000000381300720c */ /* 0x000fc40000f26670 */
[----:B------:R-:W-:Y:S01]  /*1f20*/  IADD3.X R23, R63, R23, R57, P2, !PT ;  /* 0x000000173f177210 */ /* 0x000fe200017fe439 */
[----:B------:R-:W-:Y:S02]  /*1f30*/  IMAD R6, R15, -0x2, R56 ;  /* 0xfffffffe0f067824 */ /* 0x000fe400078e0238 */
[----:B------:R-:W-:-:S04]  /*1f40*/  IMAD.WIDE R64, R4, 0x40, R20 ;  /* 0x0000004004407825 */ /* 0x000fc800078e0214 */
[----:B------:R-:W-:-:S04]  /*1f50*/  IMAD.IADD R4, R6, 0x1, -R19 ;  /* 0x0000000106047824 */ /* 0x000fc800078e0a13 */
[----:B------:R-:W-:Y:S05]  /*1f60*/  @P1 BRA `(.L_x_30) ;  /* 0x0000002400901947 */ /* 0x000fea0003800000 */
[----:B------:R-:W0:Y:S01]  /*1f70*/  LDC.64 R74, c[0x0][0x6c8] ;  /* 0x0001b200ff4a7b82 */ /* 0x000e220000000a00 */
[----:B----45:R-:W-:Y:S01]  /*1f80*/  FSETP.NEU.AND P2, PT, R14, RZ, PT ;  /* 0x000000ff0e00720b */ /* 0x030fe20003f4d000 */
[----:B------:R-:W-:Y:S01]  /*1f90*/  IMAD.IADD R68, R18, 0x1, -R62 ;  /* 0x0000000112447824 */ /* 0x000fe200078e0a3e */
[----:B------:R-:W-:Y:S01]  /*1fa0*/  ISETP.GT.AND P1, PT, R4, RZ, PT ;  /* 0x000000ff0400720c */ /* 0x000fe20003f24270 */
[----:B------:R-:W-:Y:S03]  /*1fb0*/  BSSY B0, `(.L_x_30) ;  /* 0x000025f000007945 */ /* 0x000fe60003800000 */
[----:B------:R-:W-:Y:S01]  /*1fc0*/  ISETP.GT.AND P5, PT, R68, RZ, P1 ;  /* 0x000000ff4400720c */ /* 0x000fe20000fa4270 */
[-C--:B0-----:R-:W-:Y:S02]  /*1fd0*/  IMAD R6, R65, R74.reuse, RZ ;  /* 0x0000004a41067224 */ /* 0x081fe400078e02ff */
[----:B------:R-:W-:-:S04]  /*1fe0*/  IMAD.WIDE.U32 R70, R64, R74, R22 ;  /* 0x0000004a40467225 */ /* 0x000fc800078e0016 */
[----:B------:R-:W-:-:S04]  /*1ff0*/  IMAD R19, R64, R75, R6 ;  /* 0x0000004b40137224 */ /* 0x000fc800078e0206 */
[----:B------:R-:W-:Y:S01]  /*2000*/  IMAD.IADD R59, R71, 0x1, R19 ;  /* 0x00000001473b7824 */ /* 0x000fe200078e0213 */
[----:B------:R-:W-:Y:S06]  /*2010*/  @!P2 BRA `(.L_x_31) ;  /* 0x0000001800a4a947 */ /* 0x000fec0003800000 */
[----:B------:R-:W-:Y:S01]  /*2020*/  ULDC.64 UR8, c[0x0][0x6b8] ;  /* 0x0001ae0000087ab9 */ /* 0x000fe20000000a00 */
[----:B------:R-:W-:Y:S01]  /*2030*/  ULDC.64 UR24, c[0x0][0x6b0] ;  /* 0x0001ac0000187ab9 */ /* 0x000fe20000000a00 */
[----:B------:R-:W-:Y:S01]  /*2040*/  IMAD.WIDE.U32 R20, R5, UR8, R10 ;  /* 0x0000000805147c25 */ /* 0x000fe2000f8e000a */
[----:B------:R-:W-:Y:S01]  /*2050*/  ULDC.64 UR26, c[0x0][0x6a8] ;  /* 0x0001aa00001a7ab9 */ /* 0x000fe20000000a00 */
[----:B------:R-:W0:Y:S01]  /*2060*/  LDC.64 R60, c[0x0][0x6b0] ;  /* 0x0001ac00ff3c7b82 */ /* 0x000e220000000a00 */
[----:B------:R-:W-:Y:S01]  /*2070*/  ULDC.64 UR10, c[0x0][0x6c0] ;  /* 0x0001b000000a7ab9 */ /* 0x000fe20000000a00 */
[----:B------:R-:W-:Y:S01]  /*2080*/  IMAD R6, R58, UR8, RZ ;  /* 0x000000083a067c24 */ /* 0x000fe2000f8e02ff */
[----:B------:R-:W-:Y:S01]  /*2090*/  IADD3 R22, P2, R62, R20, RZ ;  /* 0x000000143e167210 */ /* 0x000fe20007f5e0ff */
[----:B------:R-:W-:Y:S02]  /*20a0*/  IMAD R19, R65, UR24, RZ ;  /* 0x0000001841137c24 */ /* 0x000fe4000f8e02ff */
[----:B------:R-:W-:-:S02]  /*20b0*/  IMAD R69, R5, UR9, R6 ;  /* 0x0000000905457c24 */ /* 0x000fc4000f8e0206 */
[----:B------:R-:W-:-:S03]  /*20c0*/  IMAD R65, R64, UR25, R19 ;  /* 0x0000001940417c24 */ /* 0x000fc6000f8e0213 */
[----:B------:R-:W-:-:S03]  /*20d0*/  IADD3.X R23, R63, R21, R69, P2, !PT ;  /* 0x000000153f177210 */ /* 0x000fc600017fe445 */
[----:B------:R-:W-:-:S04]  /*20e0*/  IMAD.WIDE.U32 R20, R64, UR24, R22 ;  /* 0x0000001840147c25 */ /* 0x000fc8000f8e0016 */
[----:B------:R-:W-:Y:S01]  /*20f0*/  IMAD.IADD R19, R21, 0x1, R65 ;  /* 0x0000000115137824 */ /* 0x000fe200078e0241 */
[----:B------:R-:W-:-:S04]  /*2100*/  LEA R56, P2, R20, UR26, 0x2 ;  /* 0x0000001a14387c11 */ /* 0x000fc8000f8410ff */
[----:B------:R-:W-:-:S05]  /*2110*/  LEA.HI.X R57, R20, UR27, R19, 0x2, P2 ;  /* 0x0000001b14397c11 */ /* 0x000fca00090f1413 */
[----:B------:R-:W3:Y:S01]  /*2120*/  @P5 LDG.E.LTC128B R19, desc[UR18][R56.64] ;  /* 0x0000001238135981 */ /* 0x000ee2000c1e1920 */
[----:B0-----:R-:W-:Y:S01]  /*2130*/  IMAD.WIDE.U32 R72, R64, UR24, R60 ;  /* 0x0000001840487c25 */ /* 0x001fe2000f8e003c */
[----:B------:R-:W-:Y:S01]  /*2140*/  LEA R58, P2, R70, UR10, 0x2 ;  /* 0x0000000a463a7c11 */ /* 0x000fe2000f8410ff */
[----:B------:R-:W-:Y:S02]  /*2150*/  BSSY B1, `(.L_x_32) ;  /* 0x0000016000017945 */ /* 0x000fe40003800000 */
[----:B------:R-:W-:Y:S01]  /*2160*/  IMAD.WIDE.U32 R20, R64, UR24, R62 ;  /* 0x0000001840147c25 */ /* 0x000fe2000f8e003e */
[----:B------:R-:W-:Y:S02]  /*2170*/  LEA.HI.X R59, R70, UR11, R59, 0x2, P2 ;  /* 0x0000000b463b7c11 */ /* 0x000fe400090f143b */
[----:B------:R-:W-:Y:S01]  /*2180*/  ISETP.GT.AND P2, PT, R4, 0x1, PT ;  /* 0x000000010400780c */ /* 0x000fe20003f44270 */
[----:B------:R-:W-:Y:S01]  /*2190*/  IMAD.IADD R77, R65, 0x1, R73 ;  /* 0x00000001414d7824 */ /* 0x000fe200078e0249 */
[----:B------:R-:W-:-:S02]  /*21a0*/  IADD3 R20, P3, R10, R20, RZ ;  /* 0x000000140a147210 */ /* 0x000fc40007f7e0ff */
[----:B------:R-:W-:Y:S02]  /*21b0*/  LEA R60, P6, R74, R58, 0x2 ;  /* 0x0000003a4a3c7211 */ /* 0x000fe400078c10ff */
[----:B------:R-:W-:Y:S02]  /*21c0*/  IADD3.X R21, R11, R65, R21, P3, !PT ;  /* 0x000000410b157210 */ /* 0x000fe40001ffe415 */
[----:B------:R-:W-:Y:S01]  /*21d0*/  IADD3 R6, P3, R22, R72, RZ ;  /* 0x0000004816067210 */ /* 0x000fe20007f7e0ff */
[----:B------:R-:W-:-:S04]  /*21e0*/  IMAD.WIDE.U32 R20, R5, UR8, R20 ;  /* 0x0000000805147c25 */ /* 0x000fc8000f8e0014 */
[----:B------:R-:W-:Y:S01]  /*21f0*/  IMAD.X R23, R77, 0x1, R23, P3 ;  /* 0x000000014d177824 */ /* 0x000fe200018e0617 */
[----:B------:R-:W-:Y:S01]  /*2200*/  LEA R22, P3, R6, UR26, 0x2 ;  /* 0x0000001a06167c11 */ /* 0x000fe2000f8610ff */
[----:B------:R-:W-:-:S03]  /*2210*/  IMAD.IADD R21, R69, 0x1, R21 ;  /* 0x0000000145157824 */ /* 0x000fc600078e0215 */
[----:B------:R-:W-:Y:S02]  /*2220*/  LEA.HI.X R23, R6, UR27, R23, 0x2, P3 ;  /* 0x0000001b06177c11 */ /* 0x000fe400098f1417 */
[----:B------:R-:W-:-:S04]  /*2230*/  LEA R64, P3, R20, UR26, 0x2 ;  /* 0x0000001a14407c11 */ /* 0x000fc8000f8610ff */
[----:B------:R-:W-:Y:S01]  /*2240*/  LEA.HI.X R65, R20, UR27, R21, 0x2, P3 ;  /* 0x0000001b14417c11 */ /* 0x000fe200098f1415 */
[----:B---3--:R-:W-:-:S04]  /*2250*/  FMUL R61, R19, R14 ;  /* 0x0000000e133d7220 */ /* 0x008fc80000400000 */
[----:B--2---:R-:W-:-:S05]  /*2260*/  FFMA R71, R24, R13, R61 ;  /* 0x0000000d18477223 */ /* 0x004fca000000003d */
[----:B------:R0:W-:Y:S01]  /*2270*/  @P5 STG.E desc[UR18][R58.64], R71 ;  /* 0x000000473a005986 */ /* 0x0001e2000c101912 */
[----:B------:R-:W-:-:S13]  /*2280*/  ISETP.GT.AND P5, PT, R68, RZ, P2 ;  /* 0x000000ff4400720c */ /* 0x000fda00017a4270 */
[----:B0-----:R-:W-:Y:S05]  /*2290*/  @!P5 BRA `(.L_x_33) ;  /* 0x000000000004d947 */ /* 0x001fea0003800000 */
[----:B------:R0:W5:Y:S02]  /*22a0*/  LDG.E.LTC128B R19, desc[UR18][R22.64] ;  /* 0x0000001216137981 */ /* 0x000164000c1e1920 */
.L_x_33:
[----:B------:R-:W-:Y:S05]  /*22b0*/  BSYNC B1 ;  /* 0x0000000000017941 */ /* 0x000fea0003800000 */
.L_x_32:
[----:B-----5:R-:W-:Y:S01]  /*22c0*/  FMUL R6, R19, R14 ;  /* 0x0000000e13067220 */ /* 0x020fe20000400000 */
[----:B------:R-:W-:Y:S01]  /*22d0*/  LEA.HI.X R61, R74, R59, R75, 0x2, P6 ;  /* 0x0000003b4a3d7211 */ /* 0x000fe200030f144b */
[----:B------:R-:W-:Y:S01]  /*22e0*/  BSSY B1, `(.L_x_34) ;  /* 0x0000008000017945 */ /* 0x000fe20003800000 */
[----:B------:R-:W-:Y:S01]  /*22f0*/  ISETP.GT.AND P3, PT, R68, 0x8, P1 ;  /* 0x000000084400780c */ /* 0x000fe20000f64270 */
[----:B------:R-:W-:Y:S01]  /*2300*/  FFMA R25, R25, R13, R6 ;  /* 0x0000000d19197223 */ /* 0x000fe20000000006 */
[----:B------:R-:W-:-:S04]  /*2310*/  IADD3 R20, P1, P6, R10, R72, R62 ;  /* 0x000000480a147210 */ /* 0x000fc80007e3e03e */
[----:B------:R1:W-:Y:S01]  /*2320*/  @P5 STG.E desc[UR18][R60.64], R25 ;  /* 0x000000193c005986 */ /* 0x0003e2000c101912 */
[----:B------:R-:W-:-:S06]  /*2330*/  IADD3.X R21, R11, R77, R63, P1, P6 ;  /* 0x0000004d0b157210 */ /* 0x000fcc0000fec43f */
[----:B------:R-:W-:Y:S05]  /*2340*/  @!P3 BRA `(.L_x_35) ;  /* 0x000000000004b947 */ /* 0x000fea0003800000 */
[----:B------:R2:W5:Y:S02]  /*2350*/  LDG.E.LTC128B R19, desc[UR18][R64.64+0x20] ;  /* 0x0000201240137981 */ /* 0x000564000c1e1920 */
.L_x_35:
[----:B------:R-:W-:Y:S05]  /*2360*/  BSYNC B1 ;  /* 0x0000000000017941 */ /* 0x000fea0003800000 */
.L_x_34:
[----:B------:R-:W-:-:S04]  /*2370*/  IMAD.WIDE.U32 R20, R5, UR8, R20 ;  /* 0x0000000805147c25 */ /* 0x000fc8000f8e0014 */
[----:B-1---5:R-:W-:Y:S01]  /*2380*/  FMUL R25, R19, R14 ;  /* 0x0000000e13197220 */ /* 0x022fe20000400000 */
[----:B------:R-:W-:Y:S01]  /*2390*/  ISETP.GT.AND P2, PT, R68, 0x8, P2 ;  /* 0x000000084400780c */ /* 0x000fe20001744270 */
[----:B------:R-:W-:Y:S01]  /*23a0*/  USHF.L.U64.HI UR11, UR24, 0x5, UR25 ;  /* 0x00000005180b7899 */ /* 0x000fe20008010219 */
[----:B------:R-:W-:Y:S01]  /*23b0*/  IMAD.IADD R5, R69, 0x1, R21 ;  /* 0x0000000145057824 */ /* 0x000fe200078e0215 */
[----:B------:R-:W-:Y:S01]  /*23c0*/  LEA R24, P6, R20, UR26, 0x2 ;  /* 0x0000001a14187c11 */ /* 0x000fe2000f8c10ff */
[----:B------:R-:W-:Y:S01]  /*23d0*/  FFMA R63, R26, R13, R25 ;  /* 0x0000000d1a3f7223 */ /* 0x000fe20000000019 */
[----:B------:R-:W-:Y:S01]  /*23e0*/  @P3 IMAD.MOV.U32 R21, RZ, RZ, R59 ;  /* 0x000000ffff153224 */ /* 0x000fe200078e003b */
[----:B------:R-:W-:Y:S01]  /*23f0*/  ISETP.GT.AND P1, PT, R4, 0x8, PT ;  /* 0x000000080400780c */ /* 0x000fe20003f24270 */
[----:B------:R-:W-:Y:S01]  /*2400*/  USHF.L.U32 UR10, UR24, 0x5, URZ ;  /* 0x00000005180a7899 */ /* 0x000fe2000800063f */
[----:B------:R-:W-:Y:S01]  /*2410*/  LEA.HI.X R25, R20, UR27, R5, 0x2, P6 ;  /* 0x0000001b14197c11 */ /* 0x000fe2000b0f1405 */
[----:B------:R-:W-:Y:S01]  /*2420*/  @P3 IMAD.MOV.U32 R20, RZ, RZ, R58 ;  /* 0x000000ffff143224 */ /* 0x000fe200078e003a */
[----:B------:R-:W-:Y:S01]  /*2430*/  BSSY B1, `(.L_x_36) ;  /* 0x0000005000017945 */ /* 0x000fe20003800000 */
[----:B------:R-:W-:-:S03]  /*2440*/  ISETP.GT.AND P5, PT, R68, RZ, P1 ;  /* 0x000000ff4400720c */ /* 0x000fc60000fa4270 */
[----:B------:R1:W-:Y:S01]  /*2450*/  @P3 STG.E desc[UR18][R20.64+0x20], R63 ;  /* 0x0000203f14003986 */ /* 0x0003e2000c101912 */
[----:B------:R-:W-:Y:S09]  /*2460*/  @!P2 BRA `(.L_x_37) ;  /* 0x000000000004a947 */ /* 0x000ff20003800000 */
[----:B------:R3:W5:Y:S02]  /*2470*/  LDG.E.LTC128B R19, desc[UR18][R24.64+0x20] ;  /* 0x0000201218137981 */ /* 0x000764000c1e1920 */
.L_x_37:
[----:B------:R-:W-:Y:S05]  /*2480*/  BSYNC B1 ;  /* 0x0000000000017941 */ /* 0x000fea0003800000 */
.L_x_36:
[----:B-----5:R-:W-:Y:S01]  /*2490*/  FMUL R6, R19, R14 ;  /* 0x0000000e13067220 */ /* 0x020fe20000400000 */
[----:B---3--:R-:W-:-:S03]  /*24a0*/  IADD3 R24, P3, R56, UR10, RZ ;  /* 0x0000000a38187c10 */ /* 0x008fc6000ff7e0ff */
[----:B-1----:R-:W-:Y:S01]  /*24b0*/  FFMA R21, R27, R13, R6 ;  /* 0x0000000d1b157223 */ /* 0x002fe20000000006 */
[----:B------:R-:W-:-:S04]  /*24c0*/  IADD3.X R25, R57, UR11, RZ, P3, !PT ;  /* 0x0000000b39197c10 */ /* 0x000fc80009ffe4ff */
[----:B------:R1:W-:Y:S04]  /*24d0*/  @P2 STG.E desc[UR18][R60.64+0x20], R21 ;  /* 0x000020153c002986 */ /* 0x0003e8000c101912 */
[----:B------:R-:W3:Y:S01]  /*24e0*/  @P5 LDG.E.LTC128B R19, desc[UR18][R24.64] ;  /* 0x0000001218135981 */ /* 0x000ee2000c1e1920 */
[C---:B------:R-:W-:Y:S01]  /*24f0*/  IMAD.SHL.U32 R20, R74.reuse, 0x20, RZ ;  /* 0x000000204a147824 */ /* 0x040fe200078e00ff */
[----:B------:R-:W-:Y:S01]  /*2500*/  SHF.L.U64.HI R6, R74, 0x5, R75 ;  /* 0x000000054a067819 */ /* 0x000fe2000001024b */
[----:B------:R-:W-:Y:S01]  /*2510*/  BSSY B1, `(.L_x_38) ;  /* 0x000000c000017945 */ /* 0x000fe20003800000 */
[----:B------:R-:W-:Y:S02]  /*2520*/  ISETP.GT.AND P3, PT, R4, 0x9, PT ;  /* 0x000000090400780c */ /* 0x000fe40003f64270 */
[----:B------:R-:W-:-:S02]  /*2530*/  IADD3 R26, P6, R20, R58, RZ ;  /* 0x0000003a141a7210 */ /* 0x000fc40007fde0ff */
[----:B------:R-:W-:-:S03]  /*2540*/  ISETP.GT.AND P2, PT, R68, RZ, P3 ;  /* 0x000000ff4400720c */ /* 0x000fc60001f44270 */
[----:B------:R-:W-:Y:S01]  /*2550*/  IMAD.X R27, R6, 0x1, R59, P6 ;  /* 0x00000001061b7824 */ /* 0x000fe200030e063b */
[----:B------:R-:W-:-:S04]  /*2560*/  IADD3 R62, P6, R22, UR10, RZ ;  /* 0x0000000a163e7c10 */ /* 0x000fc8000ffde0ff */
[----:B------:R-:W-:Y:S01]  /*2570*/  IADD3.X R63, R23, UR11, RZ, P6, !PT ;  /* 0x0000000b173f7c10 */ /* 0x000fe2000b7fe4ff */
[----:B---3--:R-:W-:-:S04]  /*2580*/  FMUL R5, R19, R14 ;  /* 0x0000000e13057220 */ /* 0x008fc80000400000 */
[----:B------:R-:W-:-:S05]  /*2590*/  FFMA R5, R28, R13, R5 ;  /* 0x0000000d1c057223 */ /* 0x000fca0000000005 */
[----:B------:R1:W-:Y:S01]  /*25a0*/  @P5 STG.E desc[UR18][R26.64], R5 ;  /* 0x000000051a005986 */ /* 0x0003e2000c101912 */
[----:B------:R-:W-:Y:S05]  /*25b0*/  @!P2 BRA `(.L_x_39) ;  /* 0x000000000004a947 */ /* 0x000fea0003800000 */
[----:B------:R3:W5:Y:S02]  /*25c0*/  LDG.E.LTC128B R19, desc[UR18][R62.64] ;  /* 0x000000123e137981 */ /* 0x000764000c1e1920 */
.L_x_39:
[----:B------:R-:W-:Y:S05]  /*25d0*/  BSYNC B1 ;  /* 0x0000000000017941 */ /* 0x000fea0003800000 */
.L_x_38:
[----:B------:R-:W-:Y:S01]  /*25e0*/  UIADD3 UR8, UP0, UR10, 0x20, URZ ;  /* 0x000000200a087890 */ /* 0x000fe2000ff1e03f */
[----:B------:R-:W-:Y:S01]  /*25f0*/  ISETP.GT.AND P1, PT, R68, 0x8, P1 ;  /* 0x000000084400780c */ /* 0x000fe20000f24270 */
[----:B-----5:R-:W-:Y:S01]  /*2600*/  FMUL R70, R19, R14 ;  /* 0x0000000e13467220 */ /* 0x020fe20000400000 */
[----:B--2---:R-:W-:Y:S01]  /*2610*/  IADD3 R64, P5, R20, R60, RZ ;  /* 0x0000003c14407210 */ /* 0x004fe20007fbe0ff */
[----:B------:R-:W-:Y:S01]  /*2620*/  UIADD3.X UR9, URZ, UR11, URZ, UP0, !UPT ;  /* 0x0000000b3f097290 */ /* 0x000fe200087fe43f */
[----:B------:R-:W-:Y:S01]  /*2630*/  IMAD.MOV.U32 R69, RZ, RZ, R19 ;  /* 0x000000ffff457224 */ /* 0x000fe200078e0013 */
[----:B------:R-:W-:Y:S01]  /*2640*/  IADD3 R28, P6, R56, UR8, RZ ;  /* 0x00000008381c7c10 */ /* 0x000fe2000ffde0ff */
[----:B------:R-:W-:Y:S01]  /*2650*/  FFMA R71, R29, R13, R70 ;  /* 0x0000000d1d477223 */ /* 0x000fe20000000046 */
[----:B------:R-:W-:Y:S02]  /*2660*/  IMAD.X R65, R6, 0x1, R61, P5 ;  /* 0x0000000106417824 */ /* 0x000fe400028e063d */
[----:B------:R-:W-:-:S03]  /*2670*/  IADD3.X R29, R57, UR9, RZ, P6, !PT ;  /* 0x00000009391d7c10 */ /* 0x000fc6000b7fe4ff */
[----:B------:R2:W-:Y:S04]  /*2680*/  @P2 STG.E desc[UR18][R64.64], R71 ;  /* 0x0000004740002986 */ /* 0x0005e8000c101912 */
[----:B------:R-:W4:Y:S01]  /*2690*/  @P1 LDG.E.LTC128B R69, desc[UR18][R28.64] ;  /* 0x000000121c451981 */ /* 0x000f22000c1e1920 */
[----:B------:R-:W-:Y:S01]  /*26a0*/  IADD3 R19, P2, R20, 0x20, RZ ;  /* 0x0000002014137810 */ /* 0x000fe20007f5e0ff */
[----:B------:R-:W-:Y:S01]  /*26b0*/  BSSY B1, `(.L_x_40) ;  /* 0x000000e000017945 */ /* 0x000fe20003800000 */
[----:B------:R-:W-:Y:S02]  /*26c0*/  ISETP.GT.AND P5, PT, R68, 0x8, P3 ;  /* 0x000000084400780c */ /* 0x000fe40001fa4270 */
[----:B------:R-:W-:Y:S01]  /*26d0*/  IADD3 R56, P6, R19, R58, RZ ;  /* 0x0000003a13387210 */ /* 0x000fe20007fde0ff */
[----:B-1----:R-:W-:Y:S01]  /*26e0*/  IMAD.X R5, RZ, RZ, R6, P2 ;  /* 0x000000ffff057224 */ /* 0x002fe200010e0606 */
[----:B0-----:R-:W-:-:S02]  /*26f0*/  IADD3 R22, P3, R22, UR8, RZ ;  /* 0x0000000816167c10 */ /* 0x001fc4000ff7e0ff */
[----:B------:R-:W-:Y:S01]  /*2700*/  ISETP.GT.AND P2, PT, R4, 0x10, PT ;  /* 0x000000100400780c */ /* 0x000fe20003f44270 */
[----:B------:R-:W-:Y:S01]  /*2710*/  IMAD.X R57, R5, 0x1, R59, P6 ;  /* 0x0000000105397824 */ /* 0x000fe200030e063b */
[----:B------:R-:W-:Y:S02]  /*2720*/  IADD3 R58, P6, R19, R60, RZ ;  /* 0x0000003c133a7210 */ /* 0x000fe40007fde0ff */
[----:B------:R-:W-:Y:S01]  /*2730*/  IADD3.X R23, R23, UR9, RZ, P3, !PT ;  /* 0x0000000917177c10 */ /* 0x000fe20009ffe4ff */
[----:B----4-:R-:W-:-:S04]  /*2740*/  FMUL R21, R69, R14 ;  /* 0x0000000e45157220 */ /* 0x010fc80000400000 */
[----:B------:R-:W-:-:S05]  /*2750*/  FFMA R21, R30, R13, R21 ;  /* 0x0000000d1e157223 */ /* 0x000fca0000000015 */
[----:B------:R2:W-:Y:S01]  /*2760*/  @P1 STG.E desc[UR18][R56.64], R21 ;  /* 0x0000001538001986 */ /* 0x0005e2000c101912 */
[----:B------:R-:W-:Y:S05]  /*2770*/  @!P5 BRA `(.L_x_41) ;  /* 0x000000000004d947 */ /* 0x000fea0003800000 */
[----:B------:R0:W5:Y:S02]  /*2780*/  LDG.E.LTC128B R69, desc[UR18][R22.64] ;  /* 0x0000001216457981 */ /* 0x000164000c1e1920 */
.L_x_41:
[----:B------:R-:W-:Y:S05]  /*2790*/  BSYNC B1 ;  /* 0x0000000000017941 */ /* 0x000fea0003800000 */
.L_x_40:
[----:B0----5:R-:W-:Y:S01]  /*27a0*/  FMUL R22, R69, R14 ;  /* 0x0000000e45167220 */ /* 0x021fe20000400000 */
[----:B------:R-:W-:Y:S01]  /*27b0*/  IMAD.X R59, R5, 0x1, R61, P6 ;  /* 0x00000001053b7824 */ /* 0x000fe200030e063d */
[----:B------:R-:W-:Y:S01]  /*27c0*/  ISETP.GT.AND P3, PT, R68, RZ, P2 ;  /* 0x000000ff4400720c */ /* 0x000fe20001764270 */
[----:B------:R-:W-:Y:S01]  /*27d0*/  BSSY B1, `(.L_x_42) ;  /* 0x0000008000017945 */ /* 0x000fe20003800000 */
[----:B------:R-:W-:Y:S01]  /*27e0*/  FFMA R31, R31, R13, R22 ;  /* 0x0000000d1f1f7223 */ /* 0x000fe20000000016 */
[----:B------:R-:W-:Y:S02]  /*27f0*/  IADD3 R22, P1, R24, UR10, RZ ;  /* 0x0000000a18167c10 */ /* 0x000fe4000ff3e0ff */
[----:B------:R-:W-:Y:S02]  /*2800*/  IADD3 R28, P6, R26, R20, RZ ;  /* 0x000000141a1c7210 */ /* 0x000fe40007fde0ff */
[----:B------:R0:W-:Y:S01]  /*2810*/  @P5 STG.E desc[UR18][R58.64], R31 ;  /* 0x0000001f3a005986 */ /* 0x0001e2000c101912 */
[----:B------:R-:W-:-:S05]  /*2820*/  IADD3.X R23, R25, UR11, RZ, P1, !PT ;  /* 0x0000000b19177c10 */ /* 0x000fca0008ffe4ff */
[----:B------:R-:W-:Y:S05]  /*2830*/  @!P3 BRA `(.L_x_43) ;  /* 0x000000000004b947 */ /* 0x000fea0003800000 */
[----:B------:R1:W5:Y:S02]  /*2840*/  LDG.E.LTC128B R69, desc[UR18][R22.64] ;  /* 0x0000001216457981 */ /* 0x000364000c1e1920 */
.L_x_43:
[----:B------:R-:W-:Y:S05]  /*2850*/  BSYNC B1 ;  /* 0x0000000000017941 */ /* 0x000fea0003800000 */
.L_x_42:
[----:B------:R-:W-:Y:S01]  /*2860*/  ISETP.GT.AND P1, PT, R4, 0x11, PT ;  /* 0x000000110400780c */ /* 0x000fe20003f24270 */
[----:B--2--5:R-:W-:Y:S01]  /*2870*/  FMUL R21, R69, R14 ;  /* 0x0000000e45157220 */ /* 0x024fe20000400000 */
[----:B------:R-:W-:Y:S01]  /*2880*/  IMAD.X R29, R27, 0x1, R6, P6 ;  /* 0x000000011b1d7824 */ /* 0x000fe200030e0606 */
[----:B------:R-:W-:Y:S01]  /*2890*/  BSSY B1, `(.L_x_44) ;  /* 0x0000009000017945 */ /* 0x000fe20003800000 */
[----:B------:R-:W-:Y:S01]  /*28a0*/  ISETP.GT.AND P5, PT, R68, RZ, P1 ;  /* 0x000000ff4400720c */ /* 0x000fe20000fa4270 */
[----:B------:R-:W-:Y:S01]  /*28b0*/  FFMA R21, R32, R13, R21 ;  /* 0x0000000d20157223 */ /* 0x000fe20000000015 */
[----:B------:R-:W-:-:S04]  /*28c0*/  IADD3 R56, P6, R64, R20, RZ ;  /* 0x0000001440387210 */ /* 0x000fc80007fde0ff */
[----:B------:R2:W-:Y:S01]  /*28d0*/  @P3 STG.E desc[UR18][R28.64], R21 ;  /* 0x000000151c003986 */ /* 0x0005e2000c101912 */
[----:B------:R-:W-:-:S04]  /*28e0*/  IADD3 R30, P3, R62, UR10, RZ ;  /* 0x0000000a3e1e7c10 */ /* 0x000fc8000ff7e0ff */
[----:B0-----:R-:W-:Y:S02]  /*28f0*/  IADD3.X R31, R63, UR11, RZ, P3, !PT ;  /* 0x0000000b3f1f7c10 */ /* 0x001fe40009ffe4ff */
[----:B------:R-:W-:Y:S07]  /*2900*/  @!P5 BRA `(.L_x_45) ;  /* 0x000000000004d947 */ /* 0x000fee0003800000 */
[----:B------:R0:W5:Y:S02]  /*2910*/  LDG.E.LTC128B R69, desc[UR18][R30.64] ;  /* 0x000000121e457981 */ /* 0x000164000c1e1920 */
.L_x_45:
[----:B------:R-:W-:Y:S05]  /*2920*/  BSYNC B1 ;  /* 0x0000000000017941 */ /* 0x000fea0003800000 */
.L_x_44:
[----:B-----5:R-:W-:Y:S01]  /*2930*/  FMUL R32, R69, R14 ;  /* 0x0000000e45207220 */ /* 0x020fe20000400000 */
[----:B------:R-:W-:Y:S01]  /*2940*/  IMAD.X R57, R65, 0x1, R6, P6 ;  /* 0x0000000141397824 */ /* 0x000fe200030e0606 */
[----:B------:R-:W-:Y:S01]  /*2950*/  ISETP.GT.AND P3, PT, R68, 0x8, P2 ;  /* 0x000000084400780c */ /* 0x000fe20001764270 */
[----:B------:R-:W-:Y:S01]  /*2960*/  BSSY B1, `(.L_x_46) ;  /* 0x0000007000017945 */ /* 0x000fe20003800000 */
[----:B------:R-:W-:Y:S01]  /*2970*/  FFMA R33, R33, R13, R32 ;  /* 0x0000000d21217223 */ /* 0x000fe20000000020 */
[----:B------:R-:W-:-:S04]  /*2980*/  IADD3 R24, P2, R24, UR8, RZ ;  /* 0x0000000818187c10 */ /* 0x000fc8000ff5e0ff */
[----:B------:R4:W-:Y:S01]  /*2990*/  @P5 STG.E desc[UR18][R56.64], R33 ;  /* 0x0000002138005986 */ /* 0x0009e2000c101912 */
[----:B------:R-:W-:-:S05]  /*29a0*/  IADD3.X R25, R25, UR9, RZ, P2, !PT ;  /* 0x0000000919197c10 */ /* 0x000fca00097fe4ff */
[----:B------:R-:W-:Y:S05]  /*29b0*/  @!P3 BRA `(.L_x_47) ;  /* 0x000000000004b947 */ /* 0x000fea0003800000 */
[----:B------:R0:W5:Y:S02]  /*29c0*/  LDG.E.LTC128B R69, desc[UR18][R24.64] ;  /* 0x0000001218457981 */ /* 0x000164000c1e1920 */
.L_x_47:
[----:B------:R-:W-:Y:S05]  /*29d0*/  BSYNC B1 ;  /* 0x0000000000017941 */ /* 0x000fea0003800000 */
.L_x_46:
[----:B0-----:R-:W-:Y:S01]  /*29e0*/  IADD3 R24, P5, R19, R26, RZ ;  /* 0x0000001a13187210 */ /* 0x001fe20007fbe0ff */
[----:B--2--5:R-:W-:Y:S01]  /*29f0*/  FMUL R21, R69, R14 ;  /* 0x0000000e45157220 */ /* 0x024fe20000400000 */
[----:B------:R-:W-:Y:S01]  /*2a00*/  ISETP.GT.AND P1, PT, R68, 0x8, P1 ;  /* 0x000000084400780c */ /* 0x000fe20000f24270 */
[----:B------:R-:W-:Y:S01]  /*2a10*/  BSSY B1, `(.L_x_48) ;  /* 0x000000a000017945 */ /* 0x000fe20003800000 */
[----:B------:R-:W-:Y:S01]  /*2a20*/  IADD3 R26, P6, R62, UR8, RZ ;  /* 0x000000083e1a7c10 */ /* 0x000fe2000ffde0ff */
[----:B------:R-:W-:Y:S01]  /*2a30*/  FFMA R21, R34, R13, R21 ;  /* 0x0000000d22157223 */ /* 0x000fe20000000015 */
[----:B------:R-:W-:Y:S01]  /*2a40*/  IMAD.X R25, R5, 0x1, R27, P5 ;  /* 0x0000000105197824 */ /* 0x000fe200028e061b */
[----:B------:R-:W-:Y:S02]  /*2a50*/  ISETP.GT.AND P2, PT, R4, 0x18, PT ;  /* 0x000000180400780c */ /* 0x000fe40003f44270 */
[----:B------:R-:W-:Y:S02]  /*2a60*/  IADD3 R32, P5, R19, R64, RZ ;  /* 0x0000004013207210 */ /* 0x000fe40007fbe0ff */
[----:B------:R0:W-:Y:S01]  /*2a70*/  @P3 STG.E desc[UR18][R24.64], R21 ;  /* 0x0000001518003986 */ /* 0x0001e2000c101912 */
[----:B------:R-:W-:-:S03]  /*2a80*/  IADD3.X R27, R63, UR9, RZ, P6, !PT ;  /* 0x000000093f1b7c10 */ /* 0x000fc6000b7fe4ff */
[----:B------:R-:W-:Y:S07]  /*2a90*/  @!P1 BRA `(.L_x_49) ;  /* 0x0000000000049947 */ /* 0x000fee0003800000 */
[----:B------:R2:W5:Y:S02]  /*2aa0*/  LDG.E.LTC128B R69, desc[UR18][R26.64] ;  /* 0x000000121a457981 */ /* 0x000564000c1e1920 */
.L_x_49:
[----:B------:R-:W-:Y:S05]  /*2ab0*/  BSYNC B1 ;  /* 0x0000000000017941 */ /* 0x000fea0003800000 */
.L_x_48:
[----:B0----5:R-:W-:Y:S01]  /*2ac0*/  FMUL R24, R69, R14 ;  /* 0x0000000e45187220 */ /* 0x021fe20000400000 */
[----:B----4-:R-:W-:Y:S01]  /*2ad0*/  IMAD.X R33, R5, 0x1, R65, P5 ;  /* 0x0000000105217824 */ /* 0x010fe200028e0641 */
[----:B------:R-:W-:Y:S01]  /*2ae0*/  ISETP.GT.AND P3, PT, R68, RZ, P2 ;  /* 0x000000ff4400720c */ /* 0x000fe20001764270 */
[----:B------:R-:W-:Y:S01]  /*2af0*/  BSSY B1, `(.L_x_50) ;  /* 0x0000008000017945 */ /* 0x000fe20003800000 */
[----:B------:R-:W-:Y:S01]  /*2b00*/  FFMA R35, R35, R13, R24 ;  /* 0x0000000d23237223 */ /* 0x000fe20000000018 */
[----:B------:R-:W-:Y:S02]  /*2b10*/  IADD3 R24, P6, R22, UR10, RZ ;  /* 0x0000000a16187c10 */ /* 0x000fe4000ffde0ff */
[----:B--2---:R-:W-:Y:S02]  /*2b20*/  IADD3 R26, P5, R28, R20, RZ ;  /* 0x000000141c1a7210 */ /* 0x004fe40007fbe0ff */
[----:B------:R0:W-:Y:S01]  /*2b30*/  @P1 STG.E desc[UR18][R32.64], R35 ;  /* 0x0000002320001986 */ /* 0x0001e2000c101912 */
[----:B------:R-:W-:-:S05]  /*2b40*/  IADD3.X R25, R23, UR11, RZ, P6, !PT ;  /* 0x0000000b17197c10 */ /* 0x000fca000b7fe4ff */
[----:B------:R-:W-:Y:S05]  /*2b50*/  @!P3 BRA `(.L_x_51) ;  /* 0x000000000004b947 */ /* 0x000fea0003800000 */
[----:B------:R2:W5:Y:S02]  /*2b60*/  LDG.E.LTC128B R69, desc[UR18][R24.64] ;  /* 0x0000001218457981 */ /* 0x000564000c1e1920 */
.L_x_51:
[----:B------:R-:W-:Y:S05]  /*2b70*/  BSYNC B1 ;  /* 0x0000000000017941 */ /* 0x000fea0003800000 */
.L_x_50:
[----:B------:R-:W-:Y:S01]  /*2b80*/  ISETP.GT.AND P1, PT, R4, 0x19, PT ;  /* 0x000000190400780c */ /* 0x000fe20003f24270 */
[----:B------:R-:W-:Y:S02]  /*2b90*/  IMAD.X R27, R29, 0x1, R6, P5 ;  /* 0x000000011d1b7824 */ /* 0x000fe400028e0606 */
[----:B-----5:R-:W-:Y:S01]  /*2ba0*/  FMUL R21, R69, R14 ;  /* 0x0000000e45157220 */ /* 0x020fe20000400000 */
[----:B------:R-:W-:Y:S01]  /*2bb0*/  BSSY B1, `(.L_x_52) ;  /* 0x0000009000017945 */ /* 0x000fe20003800000 */
[----:B------:R-:W-:Y:S02]  /*2bc0*/  ISETP.GT.AND P5, PT, R68, RZ, P1 ;  /* 0x000000ff4400720c */ /* 0x000fe40000fa4270 */
[----:B------:R-:W-:Y:S01]  /*2bd0*/  FFMA R21, R36, R13, R21 ;  /* 0x0000000d24157223 */ /* 0x000fe20000000015 */
[----:B------:R-:W-:-:S04]  /*2be0*/  IADD3 R34, P6, R56, R20, RZ ;  /* 0x0000001438227210 */ /* 0x000fc80007fde0ff */
[----:B------:R4:W-:Y:S01]  /*2bf0*/  @P3 STG.E desc[UR18][R26.64], R21 ;  /* 0x000000151a003986 */ /* 0x0009e2000c101912 */
[----:B0-----:R-:W-:-:S04]  /*2c00*/  IADD3 R32, P3, R30, UR10, RZ ;  /* 0x0000000a1e207c10 */ /* 0x001fc8000ff7e0ff */
[----:B------:R-:W-:Y:S01]  /*2c10*/  IADD3.X R33, R31, UR11, RZ, P3, !PT ;  /* 0x0000000b1f217c10 */ /* 0x000fe20009ffe4ff */
[----:B------:R-:W-:Y:S08]  /*2c20*/  @!P5 BRA `(.L_x_53) ;  /* 0x000000000004d947 */ /* 0x000ff00003800000 */
[----:B------:R0:W5:Y:S02]  /*2c30*/  LDG.E.LTC128B R69, desc[UR18][R32.64] ;  /* 0x0000001220457981 */ /* 0x000164000c1e1920 */
.L_x_53:
[----:B------:R-:W-:Y:S05]  /*2c40*/  BSYNC B1 ;  /* 0x0000000000017941 */ /* 0x000fea0003800000 */
.L_x_52:
[----:B-----5:R-:W-:Y:S01]  /*2c50*/  FMUL R36, R69, R14 ;  /* 0x0000000e45247220 */ /* 0x020fe20000400000 */
[----:B------:R-:W-:Y:S01]  /*2c60*/  IMAD.X R35, R57, 0x1, R6, P6 ;  /* 0x0000000139237824 */ /* 0x000fe200030e0606 */
[----:B------:R-:W-:Y:S01]  /*2c70*/  ISETP.GT.AND P3, PT, R68, 0x8, P2 ;  /* 0x000000084400780c */ /* 0x000fe20001764270 */
[----:B------:R-:W-:Y:S01]  /*2c80*/  BSSY B1, `(.L_x_54) ;  /* 0x0000007000017945 */ /* 0x000fe20003800000 */
[----:B------:R-:W-:Y:S01]  /*2c90*/  FFMA R37, R37, R13, R36 ;  /* 0x0000000d25257223 */ /* 0x000fe20000000024 */
[----:B-1----:R-:W-:-:S04]  /*2ca0*/  IADD3 R22, P2, R22, UR8, RZ ;  /* 0x0000000816167c10 */ /* 0x002fc8000ff5e0ff */
[----:B------:R1:W-:Y:S01]  /*2cb0*/  @P5 STG.E desc[UR18][R34.64], R37 ;  /* 0x0000002522005986 */ /* 0x0003e2000c101912 */
[----:B------:R-:W-:-:S05]  /*2cc0*/  IADD3.X R23, R23, UR9, RZ, P2, !PT ;  /* 0x0000000917177c10 */ /* 0x000fca00097fe4ff */
[----:B------:R-:W-:Y:S05]  /*2cd0*/  @!P3 BRA `(.L_x_55) ;  /* 0x000000000004b947 */ /* 0x000fea0003800000 */
[----:B------:R0:W5:Y:S02]  /*2ce0*/  LDG.E.LTC128B R69, desc[UR18][R22.64] ;  /* 0x0000001216457981 */ /* 0x000164000c1e1920 */
.L_x_55:
[----:B------:R-:W-:Y:S05]  /*2cf0*/  BSYNC B1 ;  /* 0x0000000000017941 */ /* 0x000fea0003800000 */
.L_x_54:
[----:B0-----:R-:W-:Y:S01]  /*2d00*/  IADD3 R22, P5, R28, R19, RZ ;  /* 0x000000131c167210 */ /* 0x001fe20007fbe0ff */
[----:B----45:R-:W-:Y:S01]  /*2d10*/  FMUL R21, R69, R14 ;  /* 0x0000000e45157220 */ /* 0x030fe20000400000 */
        /* <DEDUP_REMOVED lines=11> */
.L_x_57:
[----:B------:R-:W-:Y:S05]  /*2dd0*/  BSYNC B1 ;  /* 0x0000000000017941 */ /* 0x000fea0003800000 */
.L_x_56:
[----:B0----5:R-:W-:Y:S01]  /*2de0*/  FMUL R22, R69, R14 ;  /* 0x0000000e45167220 */ /* 0x021fe20000400000 */
[----:B-1----:R-:W-:Y:S01]  /*2df0*/  IMAD.X R37, R57, 0x1, R5, P5 ;  /* 0x0000000139257824 */ /* 0x002fe200028e0605 */
[----:B------:R-:W-:Y:S01]  /*2e00*/  ISETP.GT.AND P3, PT, R68, RZ, P2 ;  /* 0x000000ff4400720c */ /* 0x000fe20001764270 */
[----:B------:R-:W-:Y:S01]  /*2e10*/  BSSY B1, `(.L_x_58) ;  /* 0x0000008000017945 */ /* 0x000fe20003800000 */
[----:B------:R-:W-:Y:S01]  /*2e20*/  FFMA R39, R39, R13, R22 ;  /* 0x0000000d27277223 */ /* 0x000fe20000000016 */
[----:B------:R-:W-:Y:S02]  /*2e30*/  IADD3 R22, P6, R24, UR10, RZ ;  /* 0x0000000a18167c10 */ /* 0x000fe4000ffde0ff */
[----:B----4-:R-:W-:Y:S02]  /*2e40*/  IADD3 R28, P5, R26, R20, RZ ;  /* 0x000000141a1c7210 */ /* 0x010fe40007fbe0ff */
[----:B------:R0:W-:Y:S01]  /*2e50*/  @P1 STG.E desc[UR18][R36.64], R39 ;  /* 0x0000002724001986 */ /* 0x0001e2000c101912 */
[----:B------:R-:W-:-:S05]  /*2e60*/  IADD3.X R23, R25, UR11, RZ, P6, !PT ;  /* 0x0000000b19177c10 */ /* 0x000fca000b7fe4ff */
[----:B------:R-:W-:Y:S05]  /*2e70*/  @!P3 BRA `(.L_x_59) ;  /* 0x000000000004b947 */ /* 0x000fea0003800000 */
[----:B------:R1:W5:Y:S02]  /*2e80*/  LDG.E.LTC128B R69, desc[UR18][R22.64] ;  /* 0x0000001216457981 */ /* 0x000364000c1e1920 */
.L_x_59:
[----:B------:R-:W-:Y:S05]  /*2e90*/  BSYNC B1 ;  /* 0x0000000000017941 */ /* 0x000fea0003800000 */
.L_x_58:
[----:B------:R-:W-:Y:S01]  /*2ea0*/  ISETP.GT.AND P1, PT, R4, 0x21, PT ;  /* 0x000000210400780c */ /* 0x000fe20003f24270 */
[----:B------:R-:W-:Y:S02]  /*2eb0*/  IMAD.X R29, R27, 0x1, R6, P5 ;  /* 0x000000011b1d7824 */ /* 0x000fe400028e0606 */
[----:B-----5:R-:W-:Y:S01]  /*2ec0*/  FMUL R21, R69, R14 ;  /* 0x0000000e45157220 */ /* 0x020fe20000400000 */
[----:B------:R-:W-:Y:S01]  /*2ed0*/  BSSY B1, `(.L_x_60) ;  /* 0x0000009000017945 */ /* 0x000fe20003800000 */
[----:B------:R-:W-:Y:S02]  /*2ee0*/  ISETP.GT.AND P5, PT, R68, RZ, P1 ;  /* 0x000000ff4400720c */ /* 0x000fe40000fa4270 */
[----:B------:R-:W-:Y:S01]  /*2ef0*/  FFMA R21, R40, R13, R21 ;  /* 0x0000000d28157223 */ /* 0x000fe20000000015 */
[----:B0-----:R-:W-:-:S04]  /*2f00*/  IADD3 R36, P6, R34, R20, RZ ;  /* 0x0000001422247210 */ /* 0x001fc80007fde0ff */
[----:B------:R0:W-:Y:S01]  /*2f10*/  @P3 STG.E desc[UR18][R28.64], R21 ;  /* 0x000000151c003986 */ /* 0x0001e2000c101912 */
[----:B------:R-:W-:-:S04]  /*2f20*/  IADD3 R30, P3, R32, UR10, RZ ;  /* 0x0000000a201e7c10 */ /* 0x000fc8000ff7e0ff */
[----:B------:R-:W-:Y:S01]  /*2f30*/  IADD3.X R31, R33, UR11, RZ, P3, !PT ;  /* 0x0000000b211f7c10 */ /* 0x000fe20009ffe4ff */
[----:B------:R-:W-:Y:S08]  /*2f40*/  @!P5 BRA `(.L_x_61) ;  /* 0x000000000004d947 */ /* 0x000ff00003800000 */
[----:B------:R4:W5:Y:S02]  /*2f50*/  LDG.E.LTC128B R69, desc[UR18][R30.64] ;  /* 0x000000121e457981 */ /* 0x000964000c1e1920 */
.L_x_61:
[----:B------:R-:W-:Y:S05]  /*2f60*/  BSYNC B1 ;  /* 0x0000000000017941 */ /* 0x000fea0003800000 */
.L_x_60:
[----:B-----5:R-:W-:Y:S01]  /*2f70*/  FMUL R38, R69, R14 ;  /* 0x0000000e45267220 */ /* 0x020fe20000400000 */
[----:B------:R-:W-:Y:S01]  /*2f80*/  IMAD.X R37, R35, 0x1, R6, P6 ;  /* 0x0000000123257824 */ /* 0x000fe200030e0606 */
[----:B------:R-:W-:Y:S01]  /*2f90*/  ISETP.GT.AND P3, PT, R68, 0x8, P2 ;  /* 0x000000084400780c */ /* 0x000fe20001764270 */
[----:B------:R-:W-:Y:S01]  /*2fa0*/  BSSY B1, `(.L_x_62) ;  /* 0x0000007000017945 */ /* 0x000fe20003800000 */
[----:B------:R-:W-:Y:S01]  /*2fb0*/  FFMA R41, R41, R13, R38 ;  /* 0x0000000d29297223 */ /* 0x000fe20000000026 */
[----:B--2---:R-:W-:-:S04]  /*2fc0*/  IADD3 R24, P2, R24, UR8, RZ ;  /* 0x0000000818187c10 */ /* 0x004fc8000ff5e0ff */
[----:B------:R2:W-:Y:S01]  /*2fd0*/  @P5 STG.E desc[UR18][R36.64], R41 ;  /* 0x0000002924005986 */ /* 0x0005e2000c101912 */
[----:B------:R-:W-:-:S05]  /*2fe0*/  IADD3.X R25, R25, UR9, RZ, P2, !PT ;  /* 0x0000000919197c10 */ /* 0x000fca00097fe4ff */
[----:B------:R-:W-:Y:S05]  /*2ff0*/  @!P3 BRA `(.L_x_63) ;  /* 0x000000000004b947 */ /* 0x000fea0003800000 */
[----:B------:R0:W5:Y:S02]  /*3000*/  LDG.E.LTC128B R69, desc[UR18][R24.64] ;  /* 0x0000001218457981 */ /* 0x000164000c1e1920 */
.L_x_63:
[----:B------:R-:W-:Y:S05]  /*3010*/  BSYNC B1 ;  /* 0x0000000000017941 */ /* 0x000fea0003800000 */
.L_x_62:
[----:B0-----:R-:W-:Y:S01]  /*3020*/  IADD3 R24, P5, R26, R19, RZ ;  /* 0x000000131a187210 */ /* 0x001fe20007fbe0ff */
[----:B-----5:R-:W-:Y:S01]  /*3030*/  FMUL R21, R69, R14 ;  /* 0x0000000e45157220 */ /* 0x020fe20000400000 */
        /* <DEDUP_REMOVED lines=11> */
.L_x_65:
[----:B------:R-:W-:Y:S05]  /*30f0*/  BSYNC B1 ;  /* 0x0000000000017941 */ /* 0x000fea0003800000 */
.L_x_64:
        /* <DEDUP_REMOVED lines=11> */
.L_x_67:
[----:B------:R-:W-:Y:S05]  /*31b0*/  BSYNC B1 ;  /* 0x0000000000017941 */ /* 0x000fea0003800000 */
.L_x_66:
        /* <DEDUP_REMOVED lines=8> */
[----:B------:R-:W-:-:S04]  /*3240*/  IADD3 R32, P6, R30, UR10, RZ ;  /* 0x0000000a1e207c10 */ /* 0x000fc8000ffde0ff */
[----:B------:R-:W-:Y:S01]  /*3250*/  IADD3.X R33, R31, UR11, RZ, P6, !PT ;  /* 0x0000000b1f217c10 */ /* 0x000fe2000b7fe4ff */
[----:B------:R-:W-:Y:S08]  /*3260*/  @!P3 BRA `(.L_x_69) ;  /* 0x000000000004b947 */ /* 0x000ff00003800000 */
[----:B------:R0:W5:Y:S02]  /*3270*/  LDG.E.LTC128B R69, desc[UR18][R32.64] ;  /* 0x0000001220457981 */ /* 0x000164000c1e1920 */
.L_x_69:
[----:B------:R-:W-:Y:S05]  /*3280*/  BSYNC B1 ;  /* 0x0000000000017941 */ /* 0x000fea0003800000 */
.L_x_68:
[----:B0----5:R-:W-:Y:S01]  /*3290*/  FMUL R38, R69, R14 ;  /* 0x0000000e45267220 */ /* 0x021fe20000400000 */
        /* <DEDUP_REMOVED lines=9> */
.L_x_71:
[----:B------:R-:W-:Y:S05]  /*3330*/  BSYNC B1 ;  /* 0x0000000000017941 */ /* 0x000fea0003800000 */
.L_x_70:
[----:B-1----:R-:W-:Y:S01]  /*3340*/  IADD3 R22, P5, R28, R19, RZ ;  /* 0x000000131c167210 */ /* 0x002fe20007fbe0ff */
        /* <DEDUP_REMOVED lines=12> */
.L_x_73:
[----:B------:R-:W-:Y:S05]  /*3410*/  BSYNC B1 ;  /* 0x0000000000017941 */ /* 0x000fea0003800000 */
.L_x_72:
[----:B-1---5:R-:W-:Y:S01]  /*3420*/  FMUL R22, R69, R14 ;  /* 0x0000000e45167220 */ /* 0x022fe20000400000 */
[----:B------:R-:W-:Y:S01]  /*3430*/  IMAD.X R39, R37, 0x1, R5, P5 ;  /* 0x0000000125277824 */ /* 0x000fe200028e0605 */
[----:B------:R-:W-:Y:S01]  /*3440*/  ISETP.GT.AND P6, PT, R68, RZ, P3 ;  /* 0x000000ff4400720c */ /* 0x000fe20001fc4270 */
[----:B------:R-:W-:Y:S01]  /*3450*/  BSSY B1, `(.L_x_74) ;  /* 0x0000008000017945 */ /* 0x000fe20003800000 */
[----:B------:R-:W-:Y:S01]  /*3460*/  FFMA R47, R47, R13, R22 ;  /* 0x0000000d2f2f7223 */ /* 0x000fe20000000016 */
[----:B------:R-:W-:Y:S02]  /*3470*/  IADD3 R22, P2, R24, UR10, RZ ;  /* 0x0000000a18167c10 */ /* 0x000fe4000ff5e0ff */
[----:B0-----:R-:W-:Y:S02]  /*3480*/  IADD3 R28, P5, R26, R20, RZ ;  /* 0x000000141a1c7210 */ /* 0x001fe40007fbe0ff */
[----:B------:R0:W-:Y:S01]  /*3490*/  @P1 STG.E desc[UR18][R38.64], R47 ;  /* 0x0000002f26001986 */ /* 0x0001e2000c101912 */
[----:B------:R-:W-:-:S05]  /*34a0*/  IADD3.X R23, R25, UR11, RZ, P2, !PT ;  /* 0x0000000b19177c10 */ /* 0x000fca00097fe4ff */
[----:B------:R-:W-:Y:S05]  /*34b0*/  @!P6 BRA `(.L_x_75) ;  /* 0x000000000004e947 */ /* 0x000fea0003800000 */
[----:B------:R1:W5:Y:S02]  /*34c0*/  LDG.E.LTC128B R69, desc[UR18][R22.64] ;  /* 0x0000001216457981 */ /* 0x000364000c1e1920 */
.L_x_75:
[----:B------:R-:W-:Y:S05]  /*34d0*/  BSYNC B1 ;  /* 0x0000000000017941 */ /* 0x000fea0003800000 */
.L_x_74:
[----:B------:R-:W-:Y:S01]  /*34e0*/  ISETP.GT.AND P2, PT, R4, 0x31, PT ;  /* 0x000000310400780c */ /* 0x000fe20003f44270 */
[----:B-----5:R-:W-:Y:S01]  /*34f0*/  FMUL R21, R69, R14 ;  /* 0x0000000e45157220 */ /* 0x020fe20000400000 */
[----:B------:R-:W-:Y:S01]  /*3500*/  IMAD.X R29, R27, 0x1, R6, P5 ;  /* 0x000000011b1d7824 */ /* 0x000fe200028e0606 */
[----:B------:R-:W-:Y:S01]  /*3510*/  BSSY B1, `(.L_x_76) ;  /* 0x0000009000017945 */ /* 0x000fe20003800000 */
[----:B------:R-:W-:Y:S01]  /*3520*/  ISETP.GT.AND P1, PT, R68, RZ, P2 ;  /* 0x000000ff4400720c */ /* 0x000fe20001724270 */
[----:B------:R-:W-:Y:S01]  /*3530*/  FFMA R21, R48, R13, R21 ;  /* 0x0000000d30157223 */ /* 0x000fe20000000015 */
[----:B--2---:R-:W-:-:S04]  /*3540*/  IADD3 R36, P5, R34, R20, RZ ;  /* 0x0000001422247210 */ /* 0x004fc80007fbe0ff */
[----:B------:R2:W-:Y:S01]  /*3550*/  @P6 STG.E desc[UR18][R28.64], R21 ;  /* 0x000000151c006986 */ /* 0x0005e2000c101912 */
[----:B----4-:R-:W-:-:S04]  /*3560*/  IADD3 R30, P6, R32, UR10, RZ ;  /* 0x0000000a201e7c10 */ /* 0x010fc8000ffde0ff */
[----:B------:R-:W-:Y:S02]  /*3570*/  IADD3.X R31, R33, UR11, RZ, P6, !PT ;  /* 0x0000000b211f7c10 */ /* 0x000fe4000b7fe4ff */
[----:B------:R-:W-:Y:S07]  /*3580*/  @!P1 BRA `(.L_x_77) ;  /* 0x0000000000049947 */ /* 0x000fee0003800000 */
[----:B------:R4:W5:Y:S02]  /*3590*/  LDG.E.LTC128B R69, desc[UR18][R30.64] ;  /* 0x000000121e457981 */ /* 0x000964000c1e1920 */
.L_x_77:
[----:B------:R-:W-:Y:S05]  /*35a0*/  BSYNC B1 ;  /* 0x0000000000017941 */ /* 0x000fea0003800000 */
.L_x_76:
[----:B0----5:R-:W-:Y:S01]  /*35b0*/  FMUL R38, R69, R14 ;  /* 0x0000000e45267220 */ /* 0x021fe20000400000 */
        /* <DEDUP_REMOVED lines=9> */
.L_x_79:
[----:B------:R-:W-:Y:S05]  /*3650*/  BSYNC B1 ;  /* 0x0000000000017941 */ /* 0x000fea0003800000 */
.L_x_78:
        /* <DEDUP_REMOVED lines=13> */
.L_x_81:
[----:B------:R-:W-:Y:S05]  /*3730*/  BSYNC B1 ;  /* 0x0000000000017941 */ /* 0x000fea0003800000 */
.L_x_80:
[----:B0----5:R-:W-:Y:S01]  /*3740*/  FMUL R24, R69, R14 ;  /* 0x0000000e45187220 */ /* 0x021fe20000400000 */
[----:B------:R-:W-:Y:S01]  /*3750*/  IMAD.X R39, R35, 0x1, R5, P5 ;  /* 0x0000000123277824 */ /* 0x000fe200028e0605 */
[----:B------:R-:W-:Y:S01]  /*3760*/  ISETP.GT.AND P6, PT, R68, RZ, P1 ;  /* 0x000000ff4400720c */ /* 0x000fe20000fc4270 */
[----:B------:R-:W-:Y:S01]  /*3770*/  BSSY B1, `(.L_x_82) ;  /* 0x0000008000017945 */ /* 0x000fe20003800000 */
[----:B------:R-:W-:Y:S01]  /*3780*/  FFMA R51, R51, R13, R24 ;  /* 0x0000000d33337223 */ /* 0x000fe20000000018 */
[----:B--2---:R-:W-:-:S04]  /*3790*/  IADD3 R26, P3, R28, R20, RZ ;  /* 0x000000141c1a7210 */ /* 0x004fc80007f7e0ff */
[----:B------:R0:W-:Y:S06]  /*37a0*/  @P2 STG.E desc[UR18][R38.64], R51 ;  /* 0x0000003326002986 */ /* 0x0001ec000c101912 */
[----:B------:R-:W-:Y:S05]  /*37b0*/  @!P6 BRA `(.L_x_83) ;  /* 0x00000000000ce947 */ /* 0x000fea0003800000 */
[----:B------:R-:W-:-:S04]  /*37c0*/  IADD3 R24, P2, R22, UR10, RZ ;  /* 0x0000000a16187c10 */ /* 0x000fc8000ff5e0ff */
[----:B------:R-:W-:-:S05]  /*37d0*/  IADD3.X R25, R23, UR11, RZ, P2, !PT ;  /* 0x0000000b17197c10 */ /* 0x000fca00097fe4ff */
[----:B------:R2:W5:Y:S04]  /*37e0*/  LDG.E.LTC128B R69, desc[UR18][R24.64] ;  /* 0x0000001218457981 */ /* 0x000568000c1e1920 */
.L_x_83:
[----:B------:R-:W-:Y:S05]  /*37f0*/  BSYNC B1 ;  /* 0x0000000000017941 */ /* 0x000fea0003800000 */
.L_x_82:
[----:B------:R-:W-:Y:S01]  /*3800*/  ISETP.GT.AND P2, PT, R4, 0x39, PT ;  /* 0x000000390400780c */ /* 0x000fe20003f44270 */
[----:B-----5:R-:W-:Y:S01]  /*3810*/  FMUL R21, R69, R14 ;  /* 0x0000000e45157220 */ /* 0x020fe20000400000 */
[----:B------:R-:W-:Y:S01]  /*3820*/  IMAD.X R27, R29, 0x1, R6, P3 ;  /* 0x000000011d1b7824 */ /* 0x000fe200018e0606 */
[----:B--2---:R-:W-:Y:S01]  /*3830*/  IADD3 R24, P3, R36, R20, RZ ;  /* 0x0000001424187210 */ /* 0x004fe20007f7e0ff */
[----:B------:R-:W-:Y:S01]  /*3840*/  BSSY B1, `(.L_x_84) ;  /* 0x0000008000017945 */ /* 0x000fe20003800000 */
[----:B------:R-:W-:Y:S01]  /*3850*/  ISETP.GT.AND P5, PT, R68, RZ, P2 ;  /* 0x000000ff4400720c */ /* 0x000fe200017a4270 */
[----:B------:R-:W-:-:S05]  /*3860*/  FFMA R25, R52, R13, R21 ;  /* 0x0000000d34197223 */ /* 0x000fca0000000015 */
[----:B------:R2:W-:Y:S01]  /*3870*/  @P6 STG.E desc[UR18][R26.64], R25 ;  /* 0x000000191a006986 */ /* 0x0005e2000c101912 */
[----:B------:R-:W-:-:S04]  /*3880*/  IADD3 R20, P6, R30, UR10, RZ ;  /* 0x0000000a1e147c10 */ /* 0x000fc8000ffde0ff */
[----:B------:R-:W-:Y:S02]  /*3890*/  IADD3.X R21, R31, UR11, RZ, P6, !PT ;  /* 0x0000000b1f157c10 */ /* 0x000fe4000b7fe4ff */
[----:B------:R-:W-:Y:S07]  /*38a0*/  @!P5 BRA `(.L_x_85) ;  /* 0x000000000004d947 */ /* 0x000fee0003800000 */
[----:B------:R0:W5:Y:S02]  /*38b0*/  LDG.E.LTC128B R69, desc[UR18][R20.64] ;  /* 0x0000001214457981 */ /* 0x000164000c1e1920 */
.L_x_85:
[----:B------:R-:W-:Y:S05]  /*38c0*/  BSYNC B1 ;  /* 0x0000000000017941 */ /* 0x000fea0003800000 */
.L_x_84:
[----:B-----5:R-:W-:Y:S01]  /*38d0*/  FMUL R4, R69, R14 ;  /* 0x0000000e45047220 */ /* 0x020fe20000400000 */
[----:B--2---:R-:W-:Y:S01]  /*38e0*/  IMAD.X R25, R37, 0x1, R6, P3 ;  /* 0x0000000125197824 */ /* 0x004fe200018e0606 */
[----:B------:R-:W-:Y:S01]  /*38f0*/  ISETP.GT.AND P1, PT, R68, 0x8, P1 ;  /* 0x000000084400780c */ /* 0x000fe20000f24270 */
[----:B------:R-:W-:Y:S01]  /*3900*/  BSSY B1, `(.L_x_86) ;  /* 0x0000008000017945 */ /* 0x000fe20003800000 */
[----:B------:R-:W-:Y:S01]  /*3910*/  FFMA R53, R53, R13, R4 ;  /* 0x0000000d35357223 */ /* 0x000fe20000000004 */
[----:B0-----:R-:W-:Y:S02]  /*3920*/  IADD3 R20, P3, R22, UR8, RZ ;  /* 0x0000000816147c10 */ /* 0x001fe4000ff7e0ff */
[----:B------:R-:W-:Y:S02]  /*3930*/  IADD3 R26, P6, R28, R19, RZ ;  /* 0x000000131c1a7210 */ /* 0x000fe40007fde0ff */
[----:B------:R0:W-:Y:S01]  /*3940*/  @P5 STG.E desc[UR18][R24.64], R53 ;  /* 0x0000003518005986 */ /* 0x0001e2000c101912 */
[----:B------:R-:W-:-:S05]  /*3950*/  IADD3.X R21, R23, UR9, RZ, P3, !PT ;  /* 0x0000000917157c10 */ /* 0x000fca0009ffe4ff */
[----:B------:R-:W-:Y:S05]  /*3960*/  @!P1 BRA `(.L_x_87) ;  /* 0x0000000000049947 */ /* 0x000fea0003800000 */
[----:B------:R2:W5:Y:S02]  /*3970*/  LDG.E.LTC128B R69, desc[UR18][R20.64] ;  /* 0x0000001214457981 */ /* 0x000564000c1e1920 */
.L_x_87:
[----:B------:R-:W-:Y:S05]  /*3980*/  BSYNC B1 ;  /* 0x0000000000017941 */ /* 0x000fea0003800000 */
.L_x_86:
[----:B------:R-:W-:Y:S01]  /*3990*/  ISETP.GT.AND P2, PT, R68, 0x8, P2 ;  /* 0x000000084400780c */ /* 0x000fe20001744270 */
[----:B--2--5:R-:W-:Y:S01]  /*39a0*/  FMUL R21, R69, R14 ;  /* 0x0000000e45157220 */ /* 0x024fe20000400000 */
[----:B------:R-:W-:Y:S01]  /*39b0*/  IMAD.X R27, R29, 0x1, R5, P6 ;  /* 0x000000011d1b7824 */ /* 0x000fe200030e0605 */
[----:B------:R-:W-:Y:S02]  /*39c0*/  BSSY B1, `(.L_x_88) ;  /* 0x0000007000017945 */ /* 0x000fe40003800000 */
[----:B-1----:R-:W-:-:S05]  /*39d0*/  FFMA R23, R54, R13, R21 ;  /* 0x0000000d36177223 */ /* 0x002fca0000000015 */
[----:B------:R1:W-:Y:S01]  /*39e0*/  @P1 STG.E desc[UR18][R26.64], R23 ;  /* 0x000000171a001986 */ /* 0x0003e2000c101912 */
[----:B------:R-:W-:-:S04]  /*39f0*/  IADD3 R20, P1, R30, UR8, RZ ;  /* 0x000000081e147c10 */ /* 0x000fc8000ff3e0ff */
[----:B------:R-:W-:Y:S01]  /*3a00*/  IADD3.X R21, R31, UR9, RZ, P1, !PT ;  /* 0x000000091f157c10 */ /* 0x000fe20008ffe4ff */
[----:B------:R-:W-:Y:S08]  /*3a10*/  @!P2 BRA `(.L_x_89) ;  /* 0x000000000004a947 */ /* 0x000ff00003800000 */
[----:B------:R2:W5:Y:S02]  /*3a20*/  LDG.E.LTC128B R69, desc[UR18][R20.64] ;  /* 0x0000001214457981 */ /* 0x000564000c1e1920 */
.L_x_89:
[----:B------:R-:W-:Y:S05]  /*3a30*/  BSYNC B1 ;  /* 0x0000000000017941 */ /* 0x000fea0003800000 */
.L_x_88:
[----:B------:R-:W-:Y:S05]  /*3a40*/  @!P2 BRA `(.L_x_90) ;  /* 0x0000000800d4a947 */ /* 0x000fea0003800000 */
[----:B------:R-:W-:Y:S01]  /*3a50*/  IADD3 R4, P1, R36, R19, RZ ;  /* 0x0000001324047210 */ /* 0x000fe20007f3e0ff */
[----:B-----5:R-:W-:-:S04]  /*3a60*/  FMUL R6, R69, R14 ;  /* 0x0000000e45067220 */ /* 0x020fc80000400000 */
[----:B------:R-:W-:Y:S02]  /*3a70*/  IMAD.X R5, R37, 0x1, R5, P1 ;  /* 0x0000000125057824 */ /* 0x000fe400008e0605 */
[----:B------:R-:W-:-:S05]  /*3a80*/  FFMA R55, R55, R13, R6 ;  /* 0x0000000d37377223 */ /* 0x000fca0000000006 */
[----:B------:R0:W-:Y:S01]  /*3a90*/  STG.E desc[UR18][R4.64], R55 ;  /* 0x0000003704007986 */ /* 0x0001e2000c101912 */
[----:B------:R-:W-:Y:S05]  /*3aa0*/  BRA `(.L_x_90) ;  /* 0x0000000800bc7947 */ /* 0x000fea0003800000 */
.L_x_31:
[----:B------:R-:W-:Y:S01]  /*3ab0*/  ISETP.GT.AND P2, PT, R4, 0x1, PT ;  /* 0x000000010400780c */ /* 0x000fe20003f44270 */
[----:B------:R-:W-:Y:S01]  /*3ac0*/  ULDC.64 UR8, c[0x0][0x6c0] ;  /* 0x0001b00000087ab9 */ /* 0x000fe20000000a00 */
[-C--:B--2---:R-:W-:Y:S01]  /*3ad0*/  FMUL R5, R24, R13.reuse ;  /* 0x0000000d18057220 */ /* 0x084fe20000400000 */
[----:B------:R-:W-:Y:S01]  /*3ae0*/  LEA R20, P6, R70, UR8, 0x2 ;  /* 0x0000000846147c11 */ /* 0x000fe2000f8c10ff */
[-C--:B------:R-:W-:Y:S01]  /*3af0*/  FMUL R19, R25, R13.reuse ;  /* 0x0000000d19137220 */ /* 0x080fe20000400000 */
[----:B------:R-:W-:Y:S01]  /*3b00*/  ISETP.GT.AND P3, PT, R68, RZ, P2 ;  /* 0x000000ff4400720c */ /* 0x000fe20001764270 */
[----:B------:R-:W-:Y:S01]  /*3b10*/  IMAD.SHL.U32 R61, R74, 0x20, RZ ;  /* 0x000000204a3d7824 */ /* 0x000fe200078e00ff */
[----:B------:R-:W-:Y:S01]  /*3b20*/  LEA.HI.X R21, R70, UR9, R59, 0x2, P6 ;  /* 0x0000000946157c11 */ /* 0x000fe2000b0f143b */
[-C--:B------:R-:W-:Y:S01]  /*3b30*/  FMUL R57, R26, R13.reuse ;  /* 0x0000000d1a397220 */ /* 0x080fe20000400000 */
[-C--:B------:R-:W-:Y:S01]  /*3b40*/  LEA R22, P6, R74, R20.reuse, 0x2 ;  /* 0x000000144a167211 */ /* 0x080fe200078c10ff */
[----:B------:R-:W-:Y:S01]  /*3b50*/  FMUL R59, R27, R13 ;  /* 0x0000000d1b3b7220 */ /* 0x000fe20000400000 */
[----:B------:R-:W-:Y:S01]  /*3b60*/  ISETP.GT.AND P1, PT, R68, 0x8, P1 ;  /* 0x000000084400780c */ /* 0x000fe20000f24270 */
[----:B------:R0:W-:Y:S01]  /*3b70*/  @P5 STG.E desc[UR18][R20.64], R5 ;  /* 0x0000000514005986 */ /* 0x0001e2000c101912 */
[--C-:B------:R-:W-:Y:S01]  /*3b80*/  LEA.HI.X R23, R74, R21, R75.reuse, 0x2, P6 ;  /* 0x000000154a177211 */ /* 0x100fe200030f144b */
[-C--:B------:R-:W-:Y:S01]  /*3b90*/  FMUL R29, R29, R13.reuse ;  /* 0x0000000d1d1d7220 */ /* 0x080fe20000400000 */
[----:B------:R-:W-:Y:S01]  /*3ba0*/  ISETP.GT.AND P2, PT, R68, 0x8, P2 ;  /* 0x000000084400780c */ /* 0x000fe20001744270 */
[-C--:B------:R-:W-:Y:S01]  /*3bb0*/  FMUL R33, R33, R13.reuse ;  /* 0x0000000d21217220 */ /* 0x080fe20000400000 */
[----:B------:R-:W-:Y:S01]  /*3bc0*/  SHF.L.U64.HI R75, R74, 0x5, R75 ;  /* 0x000000054a4b7819 */ /* 0x000fe2000001024b */
[----:B------:R1:W-:Y:S01]  /*3bd0*/  @P3 STG.E desc[UR18][R22.64], R19 ;  /* 0x0000001316003986 */ /* 0x0003e2000c101912 */
[----:B------:R-:W-:Y:S01]  /*3be0*/  ISETP.GT.AND P3, PT, R4, 0x8, PT ;  /* 0x000000080400780c */ /* 0x000fe20003f64270 */
[-C--:B------:R-:W-:Y:S01]  /*3bf0*/  FMUL R35, R35, R13.reuse ;  /* 0x0000000d23237220 */ /* 0x080fe20000400000 */
[----:B------:R-:W-:Y:S01]  /*3c00*/  IADD3 R24, P5, R61, R20, RZ ;  /* 0x000000143d187210 */ /* 0x000fe20007fbe0ff */
[-C--:B------:R-:W-:Y:S01]  /*3c10*/  FMUL R37, R37, R13.reuse ;  /* 0x0000000d25257220 */ /* 0x080fe20000400000 */
[----:B------:R-:W-:Y:S01]  /*3c20*/  ISETP.GT.AND P6, PT, R68, RZ, P3 ;  /* 0x000000ff4400720c */ /* 0x000fe20001fc4270 */
[----:B------:R2:W-:Y:S01]  /*3c30*/  @P1 STG.E desc[UR18][R20.64+0x20], R57 ;  /* 0x0000203914001986 */ /* 0x0005e2000c101912 */
[----:B------:R-:W-:Y:S01]  /*3c40*/  ISETP.GT.AND P1, PT, R4, 0x9, PT ;  /* 0x000000090400780c */ /* 0x000fe20003f24270 */
[-C--:B0-----:R-:W-:Y:S01]  /*3c50*/  FMUL R5, R28, R13.reuse ;  /* 0x0000000d1c057220 */ /* 0x081fe20000400000 */
[----:B------:R-:W-:Y:S01]  /*3c60*/  IMAD.X R25, R75, 0x1, R21, P5 ;  /* 0x000000014b197824 */ /* 0x000fe200028e0615 */
[----:B------:R0:W-:Y:S01]  /*3c70*/  @P2 STG.E desc[UR18][R22.64+0x20], R59 ;  /* 0x0000203b16002986 */ /* 0x0001e2000c101912 */
[C---:B------:R-:W-:Y:S01]  /*3c80*/  ISETP.GT.AND P2, PT, R68.reuse, RZ, P1 ;  /* 0x000000ff4400720c */ /* 0x040fe20000f44270 */
[-C--:B-1----:R-:W-:Y:S01]  /*3c90*/  FMUL R19, R31, R13.reuse ;  /* 0x0000000d1f137220 */ /* 0x082fe20000400000 */
[----:B------:R-:W-:Y:S01]  /*3ca0*/  IADD3 R26, P5, R61, R22, RZ ;  /* 0x000000163d1a7210 */ /* 0x000fe20007fbe0ff */
[-C--:B------:R-:W-:Y:S01]  /*3cb0*/  FMUL R39, R39, R13.reuse ;  /* 0x0000000d27277220 */ /* 0x080fe20000400000 */
[C---:B------:R-:W-:Y:S01]  /*3cc0*/  ISETP.GT.AND P3, PT, R68.reuse, 0x8, P3 ;  /* 0x000000084400780c */ /* 0x040fe20001f64270 */
[----:B------:R-:W-:Y:S01]  /*3cd0*/  FMUL R41, R41, R13 ;  /* 0x0000000d29297220 */ /* 0x000fe20000400000 */
[----:B------:R-:W-:Y:S01]  /*3ce0*/  ISETP.GT.AND P1, PT, R68, 0x8, P1 ;  /* 0x000000084400780c */ /* 0x000fe20000f24270 */
[----:B------:R1:W-:Y:S01]  /*3cf0*/  @P6 STG.E desc[UR18][R24.64], R5 ;  /* 0x0000000518006986 */ /* 0x0003e2000c101912 */
[----:B------:R-:W-:Y:S01]  /*3d00*/  IADD3 R63, P6, R61, 0x20, RZ ;  /* 0x000000203d3f7810 */ /* 0x000fe20007fde0ff */
[----:B------:R-:W-:-:S02]  /*3d10*/  IMAD.X R27, R75, 0x1, R23, P5 ;  /* 0x000000014b1b7824 */ /* 0x000fc400028e0617 */
[-C--:B--2---:R-:W-:Y:S01]  /*3d20*/  FMUL R57, R32, R13.reuse ;  /* 0x0000000d20397220 */ /* 0x084fe20000400000 */
[-C--:B------:R-:W-:Y:S01]  /*3d30*/  FMUL R43, R43, R13.reuse ;  /* 0x0000000d2b2b7220 */ /* 0x080fe20000400000 */
[----:B------:R-:W-:Y:S01]  /*3d40*/  IADD3 R20, P5, R63, R20, RZ ;  /* 0x000000143f147210 */ /* 0x000fe20007fbe0ff */
[----:B0-----:R-:W-:Y:S01]  /*3d50*/  IMAD.X R59, RZ, RZ, R75, P6 ;  /* 0x000000ffff3b7224 */ /* 0x001fe200030e064b */
[----:B------:R0:W-:Y:S01]  /*3d60*/  @P2 STG.E desc[UR18][R26.64], R29 ;  /* 0x0000001d1a002986 */ /* 0x0001e2000c101912 */
[----:B------:R-:W-:Y:S01]  /*3d70*/  ISETP.GT.AND P2, PT, R4, 0x10, PT ;  /* 0x000000100400780c */ /* 0x000fe20003f44270 */
[-C--:B------:R-:W-:Y:S01]  /*3d80*/  FMUL R45, R45, R13.reuse ;  /* 0x0000000d2d2d7220 */ /* 0x080fe20000400000 */
[----:B------:R-:W-:Y:S01]  /*3d90*/  IMAD.X R21, R59, 0x1, R21, P5 ;  /* 0x000000013b157824 */ /* 0x000fe200028e0615 */
[----:B------:R-:W-:Y:S01]  /*3da0*/  IADD3 R22, P5, R63, R22, RZ ;  /* 0x000000163f167210 */ /* 0x000fe20007fbe0ff */
[-C--:B-1----:R-:W-:Y:S01]  /*3db0*/  FMUL R5, R30, R13.reuse ;  /* 0x0000000d1e057220 */ /* 0x082fe20000400000 */
[----:B------:R-:W-:Y:S01]  /*3dc0*/  IADD3 R28, P6, R61, R24, RZ ;  /* 0x000000183d1c7210 */ /* 0x000fe20007fde0ff */
[-C--:B------:R-:W-:Y:S01]  /*3dd0*/  FMUL R47, R47, R13.reuse ;  /* 0x0000000d2f2f7220 */ /* 0x080fe20000400000 */
[-C--:B------:R-:W-:Y:S01]  /*3de0*/  FMUL R49, R49, R13.reuse ;  /* 0x0000000d31317220 */ /* 0x080fe20000400000 */
[----:B------:R-:W-:Y:S01]  /*3df0*/  IMAD.X R23, R59, 0x1, R23, P5 ;  /* 0x000000013b177824 */ /* 0x000fe200028e0617 */
[----:B------:R-:W-:Y:S01]  /*3e00*/  ISETP.GT.AND P5, PT, R68, RZ, P2 ;  /* 0x000000ff4400720c */ /* 0x000fe200017a4270 */
[----:B------:R1:W-:Y:S01]  /*3e10*/  @P3 STG.E desc[UR18][R20.64], R5 ;  /* 0x0000000514003986 */ /* 0x0003e2000c101912 */
[----:B------:R-:W-:Y:S01]  /*3e20*/  ISETP.GT.AND P3, PT, R4, 0x11, PT ;  /* 0x000000110400780c */ /* 0x000fe20003f64270 */
[----:B0-----:R-:W-:Y:S01]  /*3e30*/  IMAD.X R29, R75, 0x1, R25, P6 ;  /* 0x000000014b1d7824 */ /* 0x001fe200030e0619 */
[----:B------:R-:W-:Y:S01]  /*3e40*/  IADD3 R30, P6, R61, R26, RZ ;  /* 0x0000001a3d1e7210 */ /* 0x000fe20007fde0ff */
[----:B------:R0:W-:Y:S01]  /*3e50*/  @P1 STG.E desc[UR18][R22.64], R19 ;  /* 0x0000001316001986 */ /* 0x0001e2000c101912 */
[C---:B------:R-:W-:Y:S01]  /*3e60*/  ISETP.GT.AND P1, PT, R68.reuse, RZ, P3 ;  /* 0x000000ff4400720c */ /* 0x040fe20001f24270 */
[-C--:B------:R-:W-:Y:S01]  /*3e70*/  FMUL R51, R51, R13.reuse ;  /* 0x0000000d33337220 */ /* 0x080fe20000400000 */
[C---:B------:R-:W-:Y:S01]  /*3e80*/  ISETP.GT.AND P2, PT, R68.reuse, 0x8, P2 ;  /* 0x000000084400780c */ /* 0x040fe20001744270 */
[----:B------:R-:W-:Y:S01]  /*3e90*/  IMAD.X R31, R75, 0x1, R27, P6 ;  /* 0x000000014b1f7824 */ /* 0x000fe200030e061b */
[----:B------:R-:W-:Y:S01]  /*3ea0*/  ISETP.GT.AND P3, PT, R68, 0x8, P3 ;  /* 0x000000084400780c */ /* 0x000fe20001f64270 */
[-C--:B------:R-:W-:Y:S01]  /*3eb0*/  FMUL R53, R53, R13.reuse ;  /* 0x0000000d35357220 */ /* 0x080fe20000400000 */
[-C--:B------:R-:W-:Y:S01]  /*3ec0*/  FMUL R55, R55, R13.reuse ;  /* 0x0000000d37377220 */ /* 0x080fe20000400000 */
[----:B------:R-:W-:Y:S01]  /*3ed0*/  @P5 STG.E desc[UR18][R28.64], R57 ;  /* 0x000000391c005986 */ /* 0x000fe2000c101912 */
[----:B-1----:R-:W-:Y:S01]  /*3ee0*/  IADD3 R20, P5, R63, R24, RZ ;  /* 0x000000183f147210 */ /* 0x002fe20007fbe0ff */
[-C--:B------:R-:W-:Y:S01]  /*3ef0*/  FMUL R5, R34, R13.reuse ;  /* 0x0000000d22057220 */ /* 0x080fe20000400000 */
[----:B------:R-:W-:Y:S01]  /*3f00*/  IADD3 R24, P6, R61, R28, RZ ;  /* 0x0000001c3d187210 */ /* 0x000fe20007fde0ff */
[----:B0-----:R-:W-:-:S02]  /*3f10*/  FMUL R19, R36, R13 ;  /* 0x0000000d24137220 */ /* 0x001fc40000400000 */
[----:B------:R-:W-:Y:S01]  /*3f20*/  IMAD.X R21, R59, 0x1, R25, P5 ;  /* 0x000000013b157824 */ /* 0x000fe200028e0619 */
[----:B------:R-:W-:Y:S01]  /*3f30*/  IADD3 R22, P5, R63, R26, RZ ;  /* 0x0000001a3f167210 */ /* 0x000fe20007fbe0ff */
[----:B------:R0:W-:Y:S01]  /*3f40*/  @P1 STG.E desc[UR18][R30.64], R33 ;  /* 0x000000211e001986 */ /* 0x0001e2000c101912 */
[----:B------:R-:W-:Y:S01]  /*3f50*/  ISETP.GT.AND P1, PT, R4, 0x18, PT ;  /* 0x000000180400780c */ /* 0x000fe20003f24270 */
[----:B------:R-:W-:Y:S01]  /*3f60*/  IMAD.X R25, R75, 0x1, R29, P6 ;  /* 0x000000014b197824 */ /* 0x000fe200030e061d */
[----:B------:R-:W-:Y:S01]  /*3f70*/  IADD3 R26, P6, R61, R30, RZ ;  /* 0x0000001e3d1a7210 */ /* 0x000fe20007fde0ff */
[----:B------:R-:W-:Y:S01]  /*3f80*/  IMAD.X R23, R59, 0x1, R27, P5 ;  /* 0x000000013b177824 */ /* 0x000fe200028e061b */
[----:B------:R-:W-:Y:S01]  /*3f90*/  ISETP.GT.AND P5, PT, R68, RZ, P1 ;  /* 0x000000ff4400720c */ /* 0x000fe20000fa4270 */
[----:B------:R1:W-:Y:S01]  /*3fa0*/  @P2 STG.E desc[UR18][R20.64], R5 ;  /* 0x0000000514002986 */ /* 0x0003e2000c101912 */
[----:B------:R-:W-:Y:S01]  /*3fb0*/  ISETP.GT.AND P2, PT, R4, 0x19, PT ;  /* 0x000000190400780c */ /* 0x000fe20003f44270 */
[----:B------:R-:W-:Y:S01]  /*3fc0*/  IMAD.X R27, R75, 0x1, R31, P6 ;  /* 0x000000014b1b7824 */ /* 0x000fe200030e061f */
[C---:B------:R-:W-:Y:S01]  /*3fd0*/  ISETP.GT.AND P1, PT, R68.reuse, 0x8, P1 ;  /* 0x000000084400780c */ /* 0x040fe20000f24270 */
[----:B------:R2:W-:Y:S01]  /*3fe0*/  @P3 STG.E desc[UR18][R22.64], R35 ;  /* 0x0000002316003986 */ /* 0x0005e2000c101912 */
[----:B------:R-:W-:Y:S01]  /*3ff0*/  ISETP.GT.AND P3, PT, R68, RZ, P2 ;  /* 0x000000ff4400720c */ /* 0x000fe20001764270 */
[----:B0-----:R-:W-:Y:S01]  /*4000*/  FMUL R33, R50, R13 ;  /* 0x0000000d32217220 */ /* 0x001fe20000400000 */
[----:B------:R-:W-:-:S05]  /*4010*/  ISETP.GT.AND P2, PT, R68, 0x8, P2 ;  /* 0x000000084400780c */ /* 0x000fca0001744270 */
[----:B------:R0:W-:Y:S01]  /*4020*/  @P5 STG.E desc[UR18][R24.64], R19 ;  /* 0x0000001318005986 */ /* 0x0001e2000c101912 */
[----:B-1----:R-:W-:Y:S01]  /*4030*/  IADD3 R20, P5, R63, R28, RZ ;  /* 0x0000001c3f147210 */ /* 0x002fe20007fbe0ff */
[----:B------:R-:W-:Y:S01]  /*4040*/  FMUL R5, R38, R13 ;  /* 0x0000000d26057220 */ /* 0x000fe20000400000 */
[----:B------:R-:W-:-:S03]  /*4050*/  IADD3 R28, P6, R61, R24, RZ ;  /* 0x000000183d1c7210 */ /* 0x000fc60007fde0ff */
[----:B------:R-:W-:Y:S01]  /*4060*/  IMAD.X R21, R59, 0x1, R29, P5 ;  /* 0x000000013b157824 */ /* 0x000fe200028e061d */
[----:B--2---:R-:W-:Y:S01]  /*4070*/  IADD3 R22, P5, R63, R30, RZ ;  /* 0x0000001e3f167210 */ /* 0x004fe20007fbe0ff */
[----:B------:R-:W-:Y:S01]  /*4080*/  @P3 STG.E desc[UR18][R26.64], R37 ;  /* 0x000000251a003986 */ /* 0x000fe2000c101912 */
[----:B------:R-:W-:Y:S01]  /*4090*/  ISETP.GT.AND P3, PT, R4, 0x20, PT ;  /* 0x000000200400780c */ /* 0x000fe20003f64270 */
[----:B------:R-:W-:Y:S01]  /*40a0*/  IMAD.X R29, R75, 0x1, R25, P6 ;  /* 0x000000014b1d7824 */ /* 0x000fe200030e0619 */
[----:B------:R-:W-:Y:S01]  /*40b0*/  IADD3 R30, P6, R61, R26, RZ ;  /* 0x0000001a3d1e7210 */ /* 0x000fe20007fde0ff */
[----:B------:R-:W-:Y:S01]  /*40c0*/  IMAD.X R23, R59, 0x1, R31, P5 ;  /* 0x000000013b177824 */ /* 0x000fe200028e061f */
[----:B------:R-:W-:Y:S01]  /*40d0*/  ISETP.GT.AND P5, PT, R68, RZ, P3 ;  /* 0x000000ff4400720c */ /* 0x000fe20001fa4270 */
[----:B------:R1:W-:Y:S01]  /*40e0*/  @P1 STG.E desc[UR18][R20.64], R5 ;  /* 0x0000000514001986 */ /* 0x0003e2000c101912 */
[----:B------:R-:W-:Y:S01]  /*40f0*/  ISETP.GT.AND P1, PT, R4, 0x21, PT ;  /* 0x000000210400780c */ /* 0x000fe20003f24270 */
[----:B0-----:R-:W-:Y:S01]  /*4100*/  FMUL R19, R40, R13 ;  /* 0x0000000d28137220 */ /* 0x001fe20000400000 */
[C---:B------:R-:W-:Y:S01]  /*4110*/  ISETP.GT.AND P3, PT, R68.reuse, 0x8, P3 ;  /* 0x000000084400780c */ /* 0x040fe20001f64270 */
[----:B------:R0:W-:Y:S01]  /*4120*/  @P2 STG.E desc[UR18][R22.64], R39 ;  /* 0x0000002716002986 */ /* 0x0001e2000c101912 */
[C---:B------:R-:W-:Y:S01]  /*4130*/  ISETP.GT.AND P2, PT, R68.reuse, RZ, P1 ;  /* 0x000000ff4400720c */ /* 0x040fe20000f44270 */
[----:B------:R-:W-:Y:S01]  /*4140*/  IMAD.X R31, R75, 0x1, R27, P6 ;  /* 0x000000014b1f7824 */ /* 0x000fe200030e061b */
[----:B------:R-:W-:-:S05]  /*4150*/  ISETP.GT.AND P1, PT, R68, 0x8, P1 ;  /* 0x000000084400780c */ /* 0x000fca0000f24270 */
[----:B------:R2:W-:Y:S01]  /*4160*/  @P5 STG.E desc[UR18][R28.64], R19 ;  /* 0x000000131c005986 */ /* 0x0005e2000c101912 */
[----:B-1----:R-:W-:Y:S01]  /*4170*/  IADD3 R20, P5, R63, R24, RZ ;  /* 0x000000183f147210 */ /* 0x002fe20007fbe0ff */
[----:B------:R-:W-:Y:S01]  /*4180*/  FMUL R5, R42, R13 ;  /* 0x0000000d2a057220 */ /* 0x000fe20000400000 */
[----:B------:R-:W-:-:S03]  /*4190*/  IADD3 R24, P6, R61, R28, RZ ;  /* 0x0000001c3d187210 */ /* 0x000fc60007fde0ff */
[----:B------:R-:W-:Y:S01]  /*41a0*/  IMAD.X R21, R59, 0x1, R25, P5 ;  /* 0x000000013b157824 */ /* 0x000fe200028e0619 */
[----:B0-----:R-:W-:Y:S01]  /*41b0*/  IADD3 R22, P5, R63, R26, RZ ;  /* 0x0000001a3f167210 */ /* 0x001fe20007fbe0ff */
        /* <DEDUP_REMOVED lines=8> */
[----:B--2---:R-:W-:Y:S01]  /*4240*/  FMUL R19, R44, R13 ;  /* 0x0000000d2c137220 */ /* 0x004fe20000400000 */
[----:B------:R-:W-:Y:S01]  /*4250*/  IMAD.X R27, R75, 0x1, R31, P6 ;  /* 0x000000014b1b7824 */ /* 0x000fe200030e061f */
[----:B------:R1:W-:Y:S01]  /*4260*/  @P1 STG.E desc[UR18][R22.64], R43 ;  /* 0x0000002b16001986 */ /* 0x0003e2000c101912 */
[----:B------:R-:W-:-:S02]  /*4270*/  ISETP.GT.AND P1, PT, R68, RZ, P3 ;  /* 0x000000ff4400720c */ /* 0x000fc40001f24270 */
[C---:B------:R-:W-:Y:S02]  /*4280*/  ISETP.GT.AND P2, PT, R68.reuse, 0x8, P2 ;  /* 0x000000084400780c */ /* 0x040fe40001744270 */
[----:B------:R-:W-:-:S03]  /*4290*/  ISETP.GT.AND P3, PT, R68, 0x8, P3 ;  /* 0x000000084400780c */ /* 0x000fc60001f64270 */
[----:B------:R2:W-:Y:S01]  /*42a0*/  @P5 STG.E desc[UR18][R24.64], R19 ;  /* 0x0000001318005986 */ /* 0x0005e2000c101912 */
[----:B0-----:R-:W-:Y:S01]  /*42b0*/  IADD3 R20, P5, R63, R28, RZ ;  /* 0x0000001c3f147210 */ /* 0x001fe20007fbe0ff */
[----:B------:R-:W-:Y:S01]  /*42c0*/  FMUL R5, R46, R13 ;  /* 0x0000000d2e057220 */ /* 0x000fe20000400000 */
[----:B------:R-:W-:-:S03]  /*42d0*/  IADD3 R28, P6, R61, R24, RZ ;  /* 0x000000183d1c7210 */ /* 0x000fc60007fde0ff */
[----:B------:R-:W-:Y:S01]  /*42e0*/  IMAD.X R21, R59, 0x1, R29, P5 ;  /* 0x000000013b157824 */ /* 0x000fe200028e061d */
[----:B-1----:R-:W-:Y:S01]  /*42f0*/  IADD3 R22, P5, R63, R30, RZ ;  /* 0x0000001e3f167210 */ /* 0x002fe20007fbe0ff */
        /* <DEDUP_REMOVED lines=9> */
[C---:B------:R-:W-:Y:S01]  /*4390*/  ISETP.GT.AND P1, PT, R68.reuse, 0x8, P1 ;  /* 0x000000084400780c */ /* 0x040fe20000f24270 */
[----:B------:R1:W-:Y:S01]  /*43a0*/  @P3 STG.E desc[UR18][R22.64], R47 ;  /* 0x0000002f16003986 */ /* 0x0003e2000c101912 */
[C---:B------:R-:W-:Y:S01]  /*43b0*/  ISETP.GT.AND P3, PT, R68.reuse, RZ, P2 ;  /* 0x000000ff4400720c */ /* 0x040fe20001764270 */
[----:B------:R-:W-:Y:S01]  /*43c0*/  IMAD.X R31, R75, 0x1, R27, P6 ;  /* 0x000000014b1f7824 */ /* 0x000fe200030e061b */
[----:B------:R-:W-:-:S05]  /*43d0*/  ISETP.GT.AND P2, PT, R68, 0x8, P2 ;  /* 0x000000084400780c */ /* 0x000fca0001744270 */
[----:B------:R2:W-:Y:S01]  /*43e0*/  @P5 STG.E desc[UR18][R28.64], R19 ;  /* 0x000000131c005986 */ /* 0x0005e2000c101912 */
[C---:B0-----:R-:W-:Y:S02]  /*43f0*/  IADD3 R20, P5, R63.reuse, R24, RZ ;  /* 0x000000183f147210 */ /* 0x041fe40007fbe0ff */
[----:B-1----:R-:W-:-:S03]  /*4400*/  IADD3 R22, P6, R63, R26, RZ ;  /* 0x0000001a3f167210 */ /* 0x002fc60007fde0ff */
[C---:B------:R-:W-:Y:S01]  /*4410*/  IMAD.X R21, R59.reuse, 0x1, R25, P5 ;  /* 0x000000013b157824 */ /* 0x040fe200028e0619 */
[----:B------:R-:W-:Y:S01]  /*4420*/  @P3 STG.E desc[UR18][R30.64], R49 ;  /* 0x000000311e003986 */ /* 0x000fe2000c101912 */
[C---:B------:R-:W-:Y:S01]  /*4430*/  ISETP.GT.AND P3, PT, R4.reuse, 0x38, PT ;  /* 0x000000380400780c */ /* 0x040fe20003f64270 */
[----:B------:R-:W-:Y:S01]  /*4440*/  IMAD.X R23, R59, 0x1, R27, P6 ;  /* 0x000000013b177824 */ /* 0x000fe200030e061b */
[----:B------:R-:W-:Y:S01]  /*4450*/  ISETP.GT.AND P5, PT, R4, 0x39, PT ;  /* 0x000000390400780c */ /* 0x000fe20003fa4270 */
[----:B------:R0:W-:Y:S01]  /*4460*/  @P1 STG.E desc[UR18][R20.64], R33 ;  /* 0x0000002114001986 */ /* 0x0001e2000c101912 */
[-C--:B------:R-:W-:Y:S01]  /*4470*/  IADD3 R26, P6, R63, R28.reuse, RZ ;  /* 0x0000001c3f1a7210 */ /* 0x080fe20007fde0ff */
[----:B--2---:R-:W-:Y:S01]  /*4480*/  FMUL R19, R52, R13 ;  /* 0x0000000d34137220 */ /* 0x004fe20000400000 */
[----:B------:R-:W-:Y:S01]  /*4490*/  IADD3 R4, P1, R61, R28, RZ ;  /* 0x0000001c3d047210 */ /* 0x000fe20007f3e0ff */
[----:B------:R1:W-:Y:S01]  /*44a0*/  @P2 STG.E desc[UR18][R22.64], R51 ;  /* 0x0000003316002986 */ /* 0x0003e2000c101912 */
[C---:B------:R-:W-:Y:S01]  /*44b0*/  ISETP.GT.AND P2, PT, R68.reuse, RZ, P3 ;  /* 0x000000ff4400720c */ /* 0x040fe20001f44270 */
[--C-:B------:R-:W-:Y:S01]  /*44c0*/  IMAD.X R27, R59, 0x1, R29.reuse, P6 ;  /* 0x000000013b1b7824 */ /* 0x100fe200030e061d */
[----:B------:R-:W-:Y:S01]  /*44d0*/  IADD3 R24, P6, R61, R30, RZ ;  /* 0x0000001e3d187210 */ /* 0x000fe20007fde0ff */
[----:B------:R-:W-:Y:S01]  /*44e0*/  IMAD.X R5, R75, 0x1, R29, P1 ;  /* 0x000000014b057824 */ /* 0x000fe200008e061d */
[----:B------:R-:W-:-:S02]  /*44f0*/  ISETP.GT.AND P1, PT, R68, RZ, P5 ;  /* 0x000000ff4400720c */ /* 0x000fc40002f24270 */
[C---:B------:R-:W-:Y:S01]  /*4500*/  ISETP.GT.AND P3, PT, R68.reuse, 0x8, P3 ;  /* 0x000000084400780c */ /* 0x040fe20001f64270 */
[--C-:B------:R-:W-:Y:S01]  /*4510*/  IMAD.X R25, R75, 0x1, R31.reuse, P6 ;  /* 0x000000014b197824 */ /* 0x100fe200030e061f */
[----:B------:R-:W-:Y:S02]  /*4520*/  ISETP.GT.AND P5, PT, R68, 0x8, P5 ;  /* 0x000000084400780c */ /* 0x000fe40002fa4270 */
[----:B0-----:R-:W-:Y:S01]  /*4530*/  IADD3 R20, P6, R63, R30, RZ ;  /* 0x0000001e3f147210 */ /* 0x001fe20007fde0ff */
[----:B-1----:R-:W-:Y:S02]  /*4540*/  FMUL R23, R54, R13 ;  /* 0x0000000d36177220 */ /* 0x002fe40000400000 */
[----:B------:R0:W-:Y:S02]  /*4550*/  @P2 STG.E desc[UR18][R4.64], R19 ;  /* 0x0000001304002986 */ /* 0x0001e4000c101912 */
[----:B------:R-:W-:Y:S02]  /*4560*/  IMAD.X R21, R59, 0x1, R31, P6 ;  /* 0x000000013b157824 */ /* 0x000fe400030e061f */
[----:B------:R0:W-:Y:S04]  /*4570*/  @P1 STG.E desc[UR18][R24.64], R53 ;  /* 0x0000003518001986 */ /* 0x0001e8000c101912 */
[----:B------:R0:W-:Y:S04]  /*4580*/  @P3 STG.E desc[UR18][R26.64], R23 ;  /* 0x000000171a003986 */ /* 0x0001e8000c101912 */
[----:B------:R0:W-:Y:S02]  /*4590*/  @P5 STG.E desc[UR18][R20.64], R55 ;  /* 0x0000003714005986 */ /* 0x0001e4000c101912 */
.L_x_90:
[----:B------:R-:W-:Y:S05]  /*45a0*/  BSYNC B0 ;  /* 0x0000000000007941 */ /* 0x000fea0003800000 */
.L_x_30:
[C---:B------:R-:W-:Y:S01]  /*45b0*/  LEA R2, P1, R8.reuse, R2, 0x1 ;  /* 0x0000000208027211 */ /* 0x040fe200078208ff */
[----:B------:R-:W-:Y:S01]  /*45c0*/  ULDC.64 UR8, c[0x0][0x750] ;  /* 0x0001d40000087ab9 */ /* 0x000fe20000000a00 */
[----:B0-----:R-:W-:Y:S01]  /*45d0*/  IMAD.U32 R4, RZ, RZ, UR13 ;  /* 0x0000000dff047e24 */ /* 0x001fe2000f8e00ff */
[----:B------:R-:W-:Y:S01]  /*45e0*/  PRMT R19, RZ, 0x7610, R19 ;  /* 0x00007610ff137816 */ /* 0x000fe20000000013 */
[----:B------:R-:W-:Y:S01]  /*45f0*/  IMAD.MOV.U32 R6, RZ, RZ, -0x1 ;  /* 0xffffffffff067424 */ /* 0x000fe200078e00ff */
[----:B------:R-:W-:Y:S01]  /*4600*/  LEA.HI.X R3, R8, R3, R0, 0x1, P1 ;  /* 0x0000000308037211 */ /* 0x000fe200008f0c00 */
[----:B------:R0:W-:Y:S01]  /*4610*/  SYNCS.ARRIVE.TRANS64.A1T0 RZ, [R4+UR21], RZ ;  /* 0x000000ff04ff79a7 */ /* 0x0001e20008100015 */
[----:B------:R-:W-:Y:S01]  /*4620*/  ISETP.GE.U32.AND P1, PT, R2, UR8, PT ;  /* 0x0000000802007c0c */ /* 0x000fe2000bf26070 */
[----:B------:R-:W-:-:S03]  /*4630*/  IMAD.MOV.U32 R5, RZ, RZ, -0x1 ;  /* 0xffffffffff057424 */ /* 0x000fc600078e00ff */
[----:B------:R-:W-:Y:S01]  /*4640*/  ISETP.GE.U32.AND.EX P1, PT, R3, UR9, PT, P1 ;  /* 0x0000000903007c0c */ /* 0x000fe2000bf26110 */
[----:B0-----:R-:W-:-:S12]  /*4650*/  IMAD.MOV.U32 R4, RZ, RZ, -0x1 ;  /* 0xffffffffff047424 */ /* 0x001fd800078e00ff */
[----:B------:R-:W-:Y:S05]  /*4660*/  @P1 BRA `(.L_x_91) ;  /* 0x0000000400641947 */ /* 0x000fea0003800000 */
[----:B----4-:R-:W0:Y:S01]  /*4670*/  S2R R30, SR_CTAID.X ;  /* 0x00000000001e7919 */ /* 0x010e220000002500 */
[----:B------:R-:W4:Y:S01]  /*4680*/  LDC.64 R24, c[0x0][0x728] ;  /* 0x0001ca00ff187b82 */ /* 0x000f220000000a00 */
[----:B------:R-:W-:Y:S01]  /*4690*/  ULDC UR8, c[0x0][0x150] ;  /* 0x0000540000087ab9 */ /* 0x000fe20000000800 */
[----:B------:R-:W-:Y:S01]  /*46a0*/  IMAD.MOV.U32 R22, RZ, RZ, R2 ;  /* 0x000000ffff167224 */ /* 0x000fe200078e0002 */
[----:B------:R-:W0:Y:S01]  /*46b0*/  S2R R32, SR_CTAID.Y ;  /* 0x0000000000207919 */ /* 0x000e220000002600 */
[----:B-1----:R-:W-:-:S04]  /*46c0*/  IMAD.MOV.U32 R23, RZ, RZ, R3 ;  /* 0x000000ffff177224 */ /* 0x002fc800078e0003 */
[----:B------:R-:W1:Y:S08]  /*46d0*/  LDC R33, c[0x0][0x144] ;  /* 0x00005100ff217b82 */ /* 0x000e700000000800 */
[----:B------:R-:W1:Y:S08]  /*46e0*/  LDC R6, c[0x0][0x730] ;  /* 0x0001cc00ff067b82 */ /* 0x000e700000000800 */
[----:B------:R-:W1:Y:S01]  /*46f0*/  LDC.64 R28, c[0x0][0x720] ;  /* 0x0001c800ff1c7b82 */ /* 0x000e620000000a00 */
[----:B----4-:R-:W-:-:S04]  /*4700*/  ISETP.NE.U32.AND P1, PT, R24, RZ, PT ;  /* 0x000000ff1800720c */ /* 0x010fc80003f25070 */
[----:B------:R-:W-:Y:S02]  /*4710*/  ISETP.NE.AND.EX P1, PT, R25, RZ, PT, P1 ;  /* 0x000000ff1900720c */ /* 0x000fe40003f25310 */
[----:B0-----:R-:W-:-:S05]  /*4720*/  I2FP.F32.U32 R4, R30 ;  /* 0x0000001e00047245 */ /* 0x001fca0000201000 */
[----:B------:R-:W-:-:S04]  /*4730*/  FMUL R4, R4, UR8 ;  /* 0x0000000804047c20 */ /* 0x000fc80008400000 */
[----:B------:R0:W4:Y:S02]  /*4740*/  F2I.U32.TRUNC.NTZ R31, R4 ;  /* 0x00000004001f7305 */ /* 0x000124000020f000 */
[----:B------:R-:W-:Y:S05]  /*4750*/  @!P1 BRA `(.L_x_92) ;  /* 0x0000000000289947 */ /* 0x000fea0003800000 */
[----:B------:R-:W2:Y:S02]  /*4760*/  LDC R5, c[0x0][0x734] ;  /* 0x0001cd00ff057b82 */ /* 0x000ea40000000800 */
[----:B--2---:R-:W-:-:S05]  /*4770*/  IADD3 R19, P1, R2, R5, RZ ;  /* 0x0000000502137210 */ /* 0x004fca0007f3e0ff */
[----:B------:R-:W-:-:S04]  /*4780*/  IMAD.X R27, RZ, RZ, R3, P1 ;  /* 0x000000ffff1b7224 */ /* 0x000fc800008e0603 */
[----:B0-----:R-:W-:-:S04]  /*4790*/  IMAD.WIDE.U32 R4, R27, R24, RZ ;  /* 0x000000181b047225 */ /* 0x001fc800078e00ff */
[----:B------:R-:W-:-:S04]  /*47a0*/  IMAD.WIDE.U32 R20, P1, R19, R25, R4 ;  /* 0x0000001913147225 */ /* 0x000fc80007820004 */
[----:B------:R-:W-:-:S04]  /*47b0*/  IMAD.WIDE.U32 R4, R19, R24, RZ ;  /* 0x0000001813047225 */ /* 0x000fc800078e00ff */
[----:B------:R-:W-:Y:S01]  /*47c0*/  IMAD.X R23, RZ, RZ, RZ, P1 ;  /* 0x000000ffff177224 */ /* 0x000fe200008e06ff */
[----:B------:R-:W-:Y:S01]  /*47d0*/  IADD3 RZ, P1, R5, R20, RZ ;  /* 0x0000001405ff7210 */ /* 0x000fe20007f3e0ff */
[----:B------:R-:W-:-:S04]  /*47e0*/  IMAD.MOV.U32 R22, RZ, RZ, R21 ;  /* 0x000000ffff167224 */ /* 0x000fc800078e0015 */
[----:B------:R-:W-:-:S08]  /*47f0*/  IMAD.WIDE.U32.X R22, R27, R25, R22, P1 ;  /* 0x000000191b167225 */ /* 0x000fd000008e0416 */
.L_x_92:
[----:B------:R-:W3:Y:S01]  /*4800*/  LDC.64 R36, c[0x0][0x740] ;  /* 0x0001d000ff247b82 */ /* 0x000ee20000000a00 */
[-C--:B-1----:R-:W-:Y:S01]  /*4810*/  SHF.R.U64 R26, R22, R6.reuse, R23 ;  /* 0x00000006161a7219 */ /* 0x082fe20000001217 */
[----:B----4-:R-:W-:Y:S01]  /*4820*/  IMAD.MOV R31, RZ, RZ, -R31 ;  /* 0x000000ffff1f7224 */ /* 0x010fe200078e0a1f */
[----:B0-----:R-:W-:Y:S01]  /*4830*/  SHF.R.U32.HI R4, RZ, R6, R23 ;  /* 0x00000006ff047219 */ /* 0x001fe20000011617 */
[----:B------:R-:W-:Y:S01]  /*4840*/  ULDC UR8, c[0x0][0x154] ;  /* 0x0000550000087ab9 */ /* 0x000fe20000000800 */
[----:B------:R-:W-:Y:S01]  /*4850*/  IADD3 R19, P1, RZ, -R26, RZ ;  /* 0x8000001aff137210 */ /* 0x000fe20007f3e0ff */
[----:B------:R-:W-:Y:S02]  /*4860*/  IMAD R31, R33, R31, R30 ;  /* 0x0000001f211f7224 */ /* 0x000fe400078e021e */
[----:B--2---:R-:W0:Y:S01]  /*4870*/  LDC R20, c[0x0][0x718] ;  /* 0x0001c600ff147b82 */ /* 0x004e220000000800 */
[----:B------:R-:W-:Y:S02]  /*4880*/  IMAD.MOV.U32 R21, RZ, RZ, -0x1 ;  /* 0xffffffffff157424 */ /* 0x000fe400078e00ff */
[----:B------:R-:W-:-:S02]  /*4890*/  IMAD.X R5, RZ, RZ, ~R4, P1 ;  /* 0x000000ffff057224 */ /* 0x000fc400008e0e04 */
[----:B------:R-:W-:Y:S02]  /*48a0*/  IMAD.MOV.U32 R23, RZ, RZ, 0x1 ;  /* 0x00000001ff177424 */ /* 0x000fe400078e00ff */
[-C--:B------:R-:W-:Y:S01]  /*48b0*/  IMAD R6, R5, R28.reuse, RZ ;  /* 0x0000001c05067224 */ /* 0x080fe200078e02ff */
[----:B------:R-:W1:Y:S01]  /*48c0*/  LDC R22, c[0x0][0x708] ;  /* 0x0001c200ff167b82 */ /* 0x000e620000000800 */
[----:B------:R-:W-:-:S04]  /*48d0*/  IMAD.WIDE.U32 R4, R19, R28, R2 ;  /* 0x0000001c13047225 */ /* 0x000fc800078e0002 */
[----:B------:R-:W-:Y:S01]  /*48e0*/  IMAD R19, R19, R29, R6 ;  /* 0x0000001d13137224 */ /* 0x000fe200078e0206 */
[----:B------:R-:W-:Y:S02]  /*48f0*/  I2FP.F32.U32 R6, R32 ;  /* 0x0000002000067245 */ /* 0x000fe40000201000 */
[----:B------:R-:W2:Y:S01]  /*4900*/  LDC R34, c[0x0][0x758] ;  /* 0x0001d600ff227b82 */ /* 0x000ea20000000800 */
[----:B------:R-:W-:Y:S01]  /*4910*/  IMAD.IADD R5, R5, 0x1, R19 ;  /* 0x0000000105057824 */ /* 0x000fe200078e0213 */
[----:B---3--:R-:W-:Y:S01]  /*4920*/  ISETP.NE.U32.AND P1, PT, R36, RZ, PT ;  /* 0x000000ff2400720c */ /* 0x008fe20003f25070 */
[----:B------:R-:W-:-:S03]  /*4930*/  FMUL R19, R6, UR8 ;  /* 0x0000000806137c20 */ /* 0x000fc60008400000 */
[----:B------:R-:W-:Y:S01]  /*4940*/  ISETP.NE.AND.EX P1, PT, R37, RZ, PT, P1 ;  /* 0x000000ff2500720c */ /* 0x000fe20003f25310 */
[----:B------:R3:W4:Y:S01]  /*4950*/  F2I.U32.TRUNC.NTZ R27, R19 ;  /* 0x00000013001b7305 */ /* 0x000722000020f000 */
[----:B------:R-:W3:Y:S01]  /*4960*/  LDC R29, c[0x0][0x148] ;  /* 0x00005200ff1d7b82 */ /* 0x000ee20000000800 */
[-CC-:B0-----:R-:W-:Y:S02]  /*4970*/  SHF.R.U64 R24, R4, R20.reuse, R5.reuse ;  /* 0x0000001404187219 */ /* 0x181fe40000001205 */
[----:B------:R-:W-:-:S05]  /*4980*/  SHF.R.U32.HI R5, RZ, R20, R5 ;  /* 0x00000014ff057219 */ /* 0x000fca0000011605 */
[----:B------:R-:W0:Y:S01]  /*4990*/  LDC R30, c[0x0][0x700] ;  /* 0x0001c000ff1e7b82 */ /* 0x000e220000000800 */
[-CC-:B-1----:R-:W-:Y:S02]  /*49a0*/  SHF.R.U64 R6, R24, R22.reuse, R5.reuse ;  /* 0x0000001618067219 */ /* 0x182fe40000001205 */
[----:B------:R-:W-:-:S05]  /*49b0*/  SHF.R.U32.HI R5, RZ, R22, R5 ;  /* 0x00000016ff057219 */ /* 0x000fca0000011605 */
[----:B------:R-:W1:Y:S01]  /*49c0*/  LDC R35, c[0x0][0x748] ;  /* 0x0001d200ff237b82 */ /* 0x000e620000000800 */
[-CC-:B--2---:R-:W-:Y:S02]  /*49d0*/  SHF.R.U64 R28, R6, R34.reuse, R5.reuse ;  /* 0x00000022061c7219 */ /* 0x184fe40000001205 */
[-C--:B------:R-:W-:Y:S02]  /*49e0*/  SHF.L.U32 R21, R21, R34.reuse, RZ ;  /* 0x0000002215157219 */ /* 0x080fe400000006ff */
[-C--:B------:R-:W-:Y:S01]  /*49f0*/  SHF.R.U32.HI R5, RZ, R34.reuse, R5 ;  /* 0x00000022ff057219 */ /* 0x080fe20000011605 */
[----:B------:R-:W-:Y:S01]  /*4a00*/  IMAD.MOV.U32 R4, RZ, RZ, R28 ;  /* 0x000000ffff047224 */ /* 0x000fe200078e001c */
[----:B------:R-:W-:Y:S01]  /*4a10*/  SHF.L.U32 R34, R23, R34, RZ ;  /* 0x0000002217227219 */ /* 0x000fe200000006ff */
[----:B------:R-:W2:Y:S01]  /*4a20*/  LDC R38, c[0x0][0x738] ;  /* 0x0001ce00ff267b82 */ /* 0x000ea20000000800 */
[----:B------:R-:W-:-:S07]  /*4a30*/  LOP3.LUT R33, RZ, R21, RZ, 0x33, !PT ;  /* 0x00000015ff217212 */ /* 0x000fce00078e33ff */
[----:B------:R-:W0:Y:S01]  /*4a40*/  LDC R39, c[0x0][0x710] ;  /* 0x0001c400ff277b82 */ /* 0x000e220000000800 */
[----:B----4-:R-:W-:Y:S05]  /*4a50*/  @!P1 BRA `(.L_x_93) ;  /* 0x0000000000289947 */ /* 0x010fea0003800000 */
[----:B---3--:R-:W3:Y:S02]  /*4a60*/  LDC R19, c[0x0][0x74c] ;  /* 0x0001d300ff137b82 */ /* 0x008ee40000000800 */
[----:B---3--:R-:W-:-:S05]  /*4a70*/  IADD3 R19, P1, R28, R19, RZ ;  /* 0x000000131c137210 */ /* 0x008fca0007f3e0ff */
        /* <DEDUP_REMOVED lines=8> */
.L_x_93:
[----:B-1----:R-:W-:Y:S01]  /*4b00*/  SHF.R.U64 R4, R4, R35, R5 ;  /* 0x0000002304047219 */ /* 0x002fe20000001205 */
[----:B0-----:R-:W-:Y:S01]  /*4b10*/  VIADD R21, R30, 0xffffffff ;  /* 0xffffffff1e157836 */ /* 0x001fe20000000000 */
[----:B---3--:R-:W-:Y:S01]  /*4b20*/  LOP3.LUT R19, R6, R33, RZ, 0xc0, !PT ;  /* 0x0000002106137212 */ /* 0x008fe200078ec0ff */
[----:B------:R-:W-:Y:S02]  /*4b30*/  IMAD.MOV R27, RZ, RZ, -R27 ;  /* 0x000000ffff1b7224 */ /* 0x000fe400078e0a1b */
[----:B------:R-:W-:Y:S02]  /*4b40*/  IMAD.MOV R5, RZ, RZ, -R4 ;  /* 0x000000ffff057224 */ /* 0x000fe400078e0a04 */
[----:B------:R-:W-:Y:S01]  /*4b50*/  IMAD R6, R34, R4, R19 ;  /* 0x0000000422067224 */ /* 0x000fe200078e0213 */
[----:B------:R-:W-:Y:S01]  /*4b60*/  LOP3.LUT R19, R24, R21, RZ, 0xc0, !PT ;  /* 0x0000001518137212 */ /* 0x000fe200078ec0ff */
[----:B------:R-:W-:Y:S02]  /*4b70*/  @P4 IMAD R31, R29, R27, R32 ;  /* 0x0000001b1d1f4224 */ /* 0x000fe400078e0220 */
[----:B--2---:R-:W-:-:S02]  /*4b80*/  IMAD R4, R5, R38, R28 ;  /* 0x0000002605047224 */ /* 0x004fc400078e021c */
[----:B------:R-:W-:Y:S02]  /*4b90*/  IMAD R6, R6, R39, R31 ;  /* 0x0000002706067224 */ /* 0x000fe400078e021f */
[----:B------:R-:W-:Y:S02]  /*4ba0*/  IMAD R5, R4, R30, R19 ;  /* 0x0000001e04057224 */ /* 0x000fe400078e0213 */
[----:B------:R-:W-:-:S03]  /*4bb0*/  IMAD.MOV.U32 R20, RZ, RZ, 0x1 ;  /* 0x00000001ff147424 */ /* 0x000fc600078e00ff */
[----:B------:R-:W-:Y:S02]  /*4bc0*/  SEL R4, R5, R6, !P4 ;  /* 0x0000000605047207 */ /* 0x000fe40006000000 */
[----:B------:R-:W-:Y:S01]  /*4bd0*/  SEL R6, R6, R5, !P4 ;  /* 0x0000000506067207 */ /* 0x000fe20006000000 */
[----:B------:R-:W-:Y:S01]  /*4be0*/  IMAD.MOV.U32 R5, RZ, RZ, R26 ;  /* 0x000000ffff057224 */ /* 0x000fe200078e001a */
[----:B------:R-:W-:-:S07]  /*4bf0*/  PRMT R19, R20, 0x7610, R19 ;  /* 0x0000761014137816 */ /* 0x000fce0000000013 */
.L_x_91:
[----:B------:R-:W-:Y:S02]  /*4c00*/  LOP3.LUT P1, RZ, R19, 0xff, RZ, 0xc0, !PT ;  /* 0x000000ff13ff7812 */ /* 0x000fe4000782c0ff */
[----:B------:R-:W-:-:S11]  /*4c10*/  LOP3.LUT R67, R67, 0x1, RZ, 0x3c, !PT ;  /* 0x0000000143437812 */ /* 0x000fd600078e3cff */
[----:B------:R-:W-:Y:S05]  /*4c20*/  @P1 BRA `(.L_x_94) ;  /* 0xffffffcc00181947 */ /* 0x000fea000383ffff */
[----:B------:R-:W-:Y:S05]  /*4c30*/  EXIT ;  /* 0x000000000000794d */ /* 0x000fea0003800000 */
.L_x_18:
[----:B------:R-:W-:-:S08]  /*4c40*/  ISETP.NE.AND P0, PT, R22, RZ, PT ;  /* 0x000000ff1600720c */ /* 0x000fd00003f05270 */
[----:B--2-45:R-:W0:-:S00]  /*4c50*/  USETMAXREG.DEALLOC.CTAPOOL 0x28 ;  /* 0x00000028000079c8 */ /* 0x034e0000080e0500 */
[----:B------:R-:W-:Y:S05]  /*4c60*/  @P0 EXIT ;  /* 0x000000000000094d */ /* 0x000fea0003800000 */
[----:B0-----:R-:W-:Y:S01]  /*4c70*/  LOP3.LUT P0, RZ, R15, 0xff, RZ, 0xc0, !PT ;  /* 0x000000ff0fff7812 */ /* 0x001fe2000780c0ff */
[----:B------:R-:W-:Y:S02]  /*4c80*/  IMAD.MOV.U32 R12, RZ, RZ, 0x1 ;  /* 0x00000001ff0c7424 */ /* 0x000fe400078e00ff */
[----:B------:R-:W-:-:S10]  /*4c90*/  IMAD.MOV.U32 R13, RZ, RZ, RZ ;  /* 0x000000ffff0d7224 */ /* 0x000fd400078e00ff */
[----:B------:R-:W-:Y:S05]  /*4ca0*/  @!P0 BRA `(.L_x_95) ;  /* 0x0000000c006c8947 */ /* 0x000fea0003800000 */
[----:B------:R-:W0:Y:S01]  /*4cb0*/  S2R R17, SR_CgaCtaId ;  /* 0x0000000000117919 */ /* 0x000e220000008800 */
[----:B------:R-:W-:Y:S01]  /*4cc0*/  LOP3.LUT P0, RZ, R10, 0x1f, RZ, 0xc0, !PT ;  /* 0x0000001f0aff7812 */ /* 0x000fe2000780c0ff */
[----:B------:R-:W-:Y:S01]  /*4cd0*/  ULDC UR5, c[0x0][0x758] ;  /* 0x0001d60000057ab9 */ /* 0x000fe20000000800 */
[----:B------:R-:W-:Y:S01]  /*4ce0*/  UMOV UR7, 0xffffffff ;  /* 0xffffffff00077882 */ /* 0x000fe20000000000 */
[----:B------:R-:W-:Y:S01]  /*4cf0*/  BSSY B0, `(.L_x_95) ;  /* 0x00000d6000007945 */ /* 0x000fe20003800000 */
[----:B------:R-:W-:Y:S01]  /*4d00*/  USHF.L.U32 UR7, UR7, UR5, URZ ;  /* 0x0000000507077299 */ /* 0x000fe2000800063f */
[C---:B------:R-:W-:Y:S01]  /*4d10*/  ISETP.NE.AND P2, PT, R11.reuse, RZ, PT ;  /* 0x000000ff0b00720c */ /* 0x040fe20003f45270 */
[----:B------:R-:W-:Y:S01]  /*4d20*/  IMAD.MOV.U32 R15, RZ, RZ, 0x1 ;  /* 0x00000001ff0f7424 */ /* 0x000fe200078e00ff */
[----:B------:R-:W-:Y:S01]  /*4d30*/  ISETP.NE.OR P0, PT, R11, RZ, !P0 ;  /* 0x000000ff0b00720c */ /* 0x000fe20004705670 */
[----:B------:R-:W-:Y:S01]  /*4d40*/  IMAD.MOV.U32 R13, RZ, RZ, RZ ;  /* 0x000000ffff0d7224 */ /* 0x000fe200078e00ff */
[----:B------:R-:W-:Y:S01]  /*4d50*/  LOP3.LUT R14, R7, 0x2, RZ, 0xfc, !PT ;  /* 0x00000002070e7812 */ /* 0x000fe200078efcff */
[----:B------:R-:W-:Y:S01]  /*4d60*/  ULDC UR4, c[0x0][0x700] ;  /* 0x0001c00000047ab9 */ /* 0x000fe20000000800 */
[----:B------:R-:W-:Y:S01]  /*4d70*/  UMOV UR8, 0x1 ;  /* 0x0000000100087882 */ /* 0x000fe20000000000 */
[----:B------:R-:W-:-:S02]  /*4d80*/  UIADD3 UR29, UR6, 0x1, URZ ;  /* 0x00000001061d7890 */ /* 0x000fc4000fffe03f */
[----:B------:R-:W-:Y:S02]  /*4d90*/  UIADD3 UR4, UR4, -0x1, URZ ;  /* 0xffffffff04047890 */ /* 0x000fe4000fffe03f */
[----:B------:R-:W-:Y:S02]  /*4da0*/  USHF.L.U32 UR5, UR8, UR5, URZ ;  /* 0x0000000508057299 */ /* 0x000fe4000800063f */
[----:B------:R-:W-:Y:S01]  /*4db0*/  ULOP3.LUT UR7, URZ, UR7, URZ, 0x33, !UPT ;  /* 0x000000073f077292 */ /* 0x000fe2000f8e333f */
[----:B------:R-:W-:Y:S01]  /*4dc0*/  ULDC.64 UR30, c[0x0][0x198] ;  /* 0x00006600001e7ab9 */ /* 0x000fe20000000a00 */
[C---:B0-----:R-:W-:Y:S02]  /*4dd0*/  IMAD.SHL.U32 R12, R17.reuse, 0x20, RZ ;  /* 0x00000020110c7824 */ /* 0x041fe400078e00ff */
[C---:B------:R-:W-:Y:S02]  /*4de0*/  IMAD.SHL.U32 R16, R17.reuse, 0x400, RZ ;  /* 0x0000040011107824 */ /* 0x040fe400078e00ff */
[----:B------:R-:W-:Y:S01]  /*4df0*/  IMAD.SHL.U32 R17, R17, 0x100, RZ ;  /* 0x0000010011117824 */ /* 0x000fe200078e00ff */
[----:B------:R-:W-:Y:S01]  /*4e00*/  R2UR UR10, R12 ;  /* 0x000000000c0a72ca */ /* 0x000fe200000e0000 */
[----:B------:R-:W-:Y:S01]  /*4e10*/  IMAD.MOV.U32 R12, RZ, RZ, 0x1 ;  /* 0x00000001ff0c7424 */ /* 0x000fe200078e00ff */
[----:B------:R-:W-:-:S02]  /*4e20*/  LOP3.LUT R16, R16, 0x400, RZ, 0xc0, !PT ;  /* 0x0000040010107812 */ /* 0x000fc400078ec0ff */
[----:B------:R-:W-:-:S09]  /*4e30*/  LOP3.LUT R17, R17, 0x100, RZ, 0xc0, !PT ;  /* 0x0000010011117812 */ /* 0x000fd200078ec0ff */
[----:B------:R-:W-:-:S12]  /*4e40*/  ULOP3.LUT UR10, UR10, 0x20, URZ, 0xc0, !UPT ;  /* 0x000000200a0a7892 */ /* 0x000fd8000f8ec03f */
.L_x_107:
[----:B------:R-:W-:-:S03]  /*4e50*/  UMOV UR8, 0xffffffff ;  /* 0xffffffff00087882 */ /* 0x000fc60000000000 */
[----:B------:R-:W-:Y:S05]  /*4e60*/  BRA.DIV UR8, `(.L_x_96) ;  /* 0x0000001608fc7947 */ /* 0x000fea000b800000 */
[----:B------:R-:W-:-:S13]  /*4e70*/  ELECT P1, URZ, PT ;  /* 0x00000000003f782f */ /* 0x000fda0003820000 */
.L_x_134:
[----:B------:R-:W0:Y:S01]  /*4e80*/  LDC R10, c[0x0][0x604] ;  /* 0x00018100ff0a7b82 */ /* 0x000e220000000800 */
[----:B------:R-:W-:Y:S01]  /*4e90*/  BSSY B1, `(.L_x_97) ;  /* 0x0000047000017945 */ /* 0x000fe20003800000 */
[----:B0-----:R-:W-:-:S13]  /*4ea0*/  ISETP.LT.OR P1, PT, R10, 0x1, !P1 ;  /* 0x000000010a00780c */ /* 0x001fda0004f21670 */
[----:B------:R-:W-:Y:S05]  /*4eb0*/  @P1 BRA `(.L_x_98) ;  /* 0x0000000400101947 */ /* 0x000fea0003800000 */
[----:B------:R-:W-:Y:S01]  /*4ec0*/  IMAD.SHL.U32 R19, R4, 0x40, RZ ;  /* 0x0000004004137824 */ /* 0x000fe200078e00ff */
[----:B------:R-:W-:Y:S02]  /*4ed0*/  LEA R26, R6, UR10, 0x6 ;  /* 0x0000000a061a7c11 */ /* 0x000fe4000f8e30ff */
[----:B------:R-:W-:Y:S01]  /*4ee0*/  CS2R R22, SRZ ;  /* 0x0000000000167805 */ /* 0x000fe2000001ff00 */
[----:B------:R-:W-:Y:S02]  /*4ef0*/  IMAD.U32 R24, RZ, RZ, UR29 ;  /* 0x0000001dff187e24 */ /* 0x000fe4000f8e00ff */
[----:B------:R-:W-:Y:S02]  /*4f00*/  IMAD.MOV.U32 R4, RZ, RZ, R12 ;  /* 0x000000ffff047224 */ /* 0x000fe400078e000c */
[----:B------:R-:W-:Y:S02]  /*4f10*/  IMAD.MOV.U32 R10, RZ, RZ, R13 ;  /* 0x000000ffff0a7224 */ /* 0x000fe400078e000d */
[----:B------:R-:W-:-:S07]  /*4f20*/  IMAD.MOV.U32 R25, RZ, RZ, RZ ;  /* 0x000000ffff197224 */ /* 0x000fce00078e00ff */
.L_x_102:
[----:B------:R-:W0:Y:S01]  /*4f30*/  S2R R18, SR_CgaCtaId ;  /* 0x0000000000127919 */ /* 0x000e220000008800 */
[----:B------:R-:W-:-:S04]  /*4f40*/  MOV R11, 0x400 ;  /* 0x00000400000b7802 */ /* 0x000fc80000000f00 */
[----:B0-----:R-:W-:Y:S02]  /*4f50*/  LEA R21, R18, R11, 0x18 ;  /* 0x0000000b12157211 */ /* 0x001fe400078ec0ff */
[----:B------:R-:W-:Y:S01]  /*4f60*/  SHF.L.U32 R11, R4, 0x1f, RZ ;  /* 0x0000001f040b7819 */ /* 0x000fe200000006ff */
[----:B------:R-:W0:Y:S02]  /*4f70*/  @!P2 LDC R18, c[0x0][0x640] ;  /* 0x00019000ff12ab82 */ /* 0x000e240000000800 */
[----:B------:R-:W-:-:S04]  /*4f80*/  IMAD R20, R10, 0x8, R21 ;  /* 0x000000080a147824 */ /* 0x000fc800078e0215 */
[----:B------:R-:W1:Y:S02]  /*4f90*/  SYNCS.PHASECHK.TRANS64.TRYWAIT P1, [R20+URZ+0x90], R11 ;  /* 0x0000900b140075a7 */ /* 0x000e64000802017f */
[----:B-1----:R-:W-:Y:S05]  /*4fa0*/  @!P1 BRA `(.L_x_99) ;  /* 0x0000001400cc9947 */ /* 0x002fea0003800000 */
.L_x_135:
[----:B-1----:R-:W-:Y:S01]  /*4fb0*/  PRMT R11, R14, 0x9910, RZ ;  /* 0x000099100e0b7816 */ /* 0x002fe200000000ff */
[----:B0-----:R0:W-:Y:S03]  /*4fc0*/  @!P2 SYNCS.ARRIVE.TRANS64 RZ, [R20+URZ], R18 ;  /* 0x0000001214ffa9a7 */ /* 0x0011e6000800003f */
[----:B------:R-:W-:-:S13]  /*4fd0*/  ISETP.NE.AND P1, PT, R11, 0x2, PT ;  /* 0x000000020b00780c */ /* 0x000fda0003f25270 */
[----:B0-----:R-:W-:Y:S05]  /*4fe0*/  @P1 BRA `(.L_x_100) ;  /* 0x0000000000041947 */ /* 0x001fea0003800000 */
[----:B------:R-:W-:Y:S01]  /*4ff0*/  BPT.TRAP 0x1 ;  /* 0x000000040000795c */ /* 0x000fe20000300000 */
.L_x_100:
[----:B------:R-:W-:Y:S05]  /*5000*/  @P0 BRA `(.L_x_101) ;  /* 0x0000000000040947 */ /* 0x000fea0003800000 */
[----:B------:R-:W-:Y:S01]  /*5010*/  BPT.TRAP 0x1 ;  /* 0x000000040000795c */ /* 0x000fe20000300000 */
.L_x_101:
[C---:B------:R-:W-:Y:S01]  /*5020*/  IMAD R11, R10.reuse, 0x800, R16 ;  /* 0x000008000a0b7824 */ /* 0x040fe200078e0210 */
[----:B------:R-:W-:Y:S01]  /*5030*/  R2UR UR13, R21 ;  /* 0x00000000150d72ca */ /* 0x000fe200000e0000 */
[--C-:B------:R-:W-:Y:S01]  /*5040*/  IMAD R18, R10, 0x2000, R21.reuse ;  /* 0x000020000a127824 */ /* 0x100fe200078e0215 */
[----:B------:R-:W-:Y:S01]  /*5050*/  R2UR UR25, R20 ;  /* 0x00000000141972ca */ /* 0x000fe200000e0000 */
[----:B------:R-:W-:Y:S01]  /*5060*/  IMAD R11, R11, 0x2, R21 ;  /* 0x000000020b0b7824 */ /* 0x000fe200078e0215 */
[----:B------:R-:W-:Y:S01]  /*5070*/  R2UR UR28, R5 ;  /* 0x00000000051c72ca */ /* 0x000fe200000e0000 */
[----:B------:R-:W-:Y:S01]  /*5080*/  VIADD R24, R24, 0xffffffff ;  /* 0xffffffff18187836 */ /* 0x000fe20000000000 */
[----:B------:R-:W-:Y:S01]  /*5090*/  R2UR UR16, R18 ;  /* 0x00000000121072ca */ /* 0x000fe200000e0000 */
[----:B------:R-:W-:Y:S01]  /*50a0*/  UIADD3 UR14, UP0, UR30, 0xf0, URZ ;  /* 0x000000f01e0e7890 */ /* 0x000fe2000ff1e03f */
[----:B------:R-:W-:Y:S01]  /*50b0*/  R2UR UR24, R11 ;  /* 0x000000000b1872ca */ /* 0x000fe200000e0000 */
[----:B------:R-:W-:Y:S01]  /*50c0*/  IMAD R11, R10, 0x200, R17 ;  /* 0x000002000a0b7824 */ /* 0x000fe200078e0211 */
[----:B------:R-:W-:Y:S01]  /*50d0*/  R2UR UR26, R23 ;  /* 0x00000000171a72ca */ /* 0x000fe200000e0000 */
[----:B------:R-:W-:Y:S01]  /*50e0*/  UIADD3 UR32, UP1, UR30, 0x1f0, URZ ;  /* 0x000001f01e207890 */ /* 0x000fe2000ff3e03f */
[----:B------:R-:W-:Y:S01]  /*50f0*/  R2UR UR27, R26 ;  /* 0x000000001a1b72ca */ /* 0x000fe200000e0000 */
[----:B------:R-:W-:Y:S01]  /*5100*/  UIADD3 UR34, UP2, UR30, 0x2f0, URZ ;  /* 0x000002f01e227890 */ /* 0x000fe2000ff5e03f */
[----:B------:R-:W-:Y:S01]  /*5110*/  R2UR UR8, R11 ;  /* 0x000000000b0872ca */ /* 0x000fe200000e0000 */
[----:B------:R-:W-:Y:S01]  /*5120*/  UIADD3.X UR15, URZ, UR31, URZ, UP0, !UPT ;  /* 0x0000001f3f0f7290 */ /* 0x000fe200087fe43f */
[----:B------:R-:W-:Y:S01]  /*5130*/  R2UR UR11, R6 ;  /* 0x00000000060b72ca */ /* 0x000fe200000e0000 */
[----:B------:R-:W-:Y:S01]  /*5140*/  UIADD3.X UR33, URZ, UR31, URZ, UP1, !UPT ;  /* 0x0000001f3f217290 */ /* 0x000fe20008ffe43f */
[----:B------:R-:W-:Y:S01]  /*5150*/  R2UR UR12, R25 ;  /* 0x00000000190c72ca */ /* 0x000fe200000e0000 */
[----:B------:R-:W-:Y:S01]  /*5160*/  VIADD R10, R10, 0x1 ;  /* 0x000000010a0a7836 */ /* 0x000fe20000000000 */
[----:B------:R-:W-:Y:S01]  /*5170*/  R2UR UR18, R22 ;  /* 0x00000000161272ca */ /* 0x000fe200000e0000 */
[----:B------:R-:W-:Y:S01]  /*5180*/  UIADD3 UR24, UR24, 0x200, URZ ;  /* 0x0000020018187890 */ /* 0x000fe2000fffe03f */
[----:B------:R-:W-:Y:S01]  /*5190*/  R2UR UR19, R19 ;  /* 0x00000000131372ca */ /* 0x000fe200000e0000 */
[----:B------:R-:W-:Y:S01]  /*51a0*/  UIADD3.X UR35, URZ, UR31, URZ, UP2, !UPT ;  /* 0x0000001f3f237290 */ /* 0x000fe200097fe43f */
[----:B------:R-:W-:Y:S01]  /*51b0*/  ISETP.GT.AND P3, PT, R24, 0x1, PT ;  /* 0x000000011800780c */ /* 0x000fe20003f64270 */
[----:B------:R-:W-:Y:S01]  /*51c0*/  UIADD3 UR16, UR16, 0x12200, URZ ;  /* 0x0001220010107890 */ /* 0x000fe2000fffe03f */
[C---:B------:R-:W-:Y:S01]  /*51d0*/  ISETP.NE.AND P1, PT, R10.reuse, 0x12, PT ;  /* 0x000000120a00780c */ /* 0x040fe20003f25270 */
[----:B------:R-:W-:Y:S01]  /*51e0*/  UIADD3 UR8, UR13, 0x36200, UR8 ;  /* 0x000362000d087890 */ /* 0x000fe2000fffe008 */
[----:B------:R-:W-:Y:S01]  /*51f0*/  VIADD R25, R25, 0x1 ;  /* 0x0000000119197836 */ /* 0x000fe20000000000 */
[----:B------:R-:W-:Y:S01]  /*5200*/  UMOV UR21, 0x30000 ;  /* 0x0003000000157882 */ /* 0x000fe20000000000 */
[----:B------:R-:W-:Y:S01]  /*5210*/  UMOV UR22, 0x0 ;  /* 0x0000000000167882 */ /* 0x000fe20000000000 */
[----:B------:R-:W-:Y:S01]  /*5220*/  UMOV UR23, 0x10000000 ;  /* 0x1000000000177882 */ /* 0x000fe20000000000 */
[----:B------:R-:W-:Y:S01]  /*5230*/  UMOV UR9, UR25 ;  /* 0x0000001900097c82 */ /* 0x000fe20008000000 */
[----:B------:R-:W-:Y:S01]  /*5240*/  UMOV UR13, UR28 ;  /* 0x0000001c000d7c82 */ /* 0x000fe20008000000 */
[----:B------:R-:W-:Y:S01]  /*5250*/  UMOV UR17, UR25 ;  /* 0x0000001900117c82 */ /* 0x000fe20008000000 */
[----:B------:R0:W-:Y:S01]  /*5260*/  UTMALDG.3D.MULTICAST [UR24], [UR14], UR21, desc[UR22] ;  /* 0x000016180e0073b4 */ /* 0x0001e20008011815 */
[----:B------:R-:W-:Y:S01]  /*5270*/  UMOV UR20, UR28 ;  /* 0x0000001c00147c82 */ /* 0x000fe20008000000 */
[----:B------:R-:W-:Y:S01]  /*5280*/  SEL R11, RZ, 0x1, P1 ;  /* 0x00000001ff0b7807 */ /* 0x000fe20000800000 */
[----:B------:R-:W-:Y:S01]  /*5290*/  VIADD R23, R23, 0x20 ;  /* 0x0000002017177836 */ /* 0x000fe20000000000 */
[----:B------:R-:W-:Y:S01]  /*52a0*/  SEL R10, R10, RZ, P1 ;  /* 0x000000ff0a0a7207 */ /* 0x000fe20000800000 */
[----:B------:R-:W-:Y:S01]  /*52b0*/  VIADD R22, R22, 0x40 ;  /* 0x0000004016167836 */ /* 0x000fe20000000000 */
[----:B------:R-:W-:Y:S01]  /*52c0*/  LOP3.LUT R4, R4, R11, RZ, 0x3c, !PT ;  /* 0x0000000b04047212 */ /* 0x000fe200078e3cff */
[----:B------:R0:W-:Y:S01]  /*52d0*/  UTMALDG.4D.MULTICAST [UR8], [UR32], UR21, desc[UR22] ;  /* 0x00001608200073b4 */ /* 0x0001e20008019815 */
[----:B------:R0:W-:Y:S02]  /*52e0*/  UTMALDG.3D [UR16], [UR34], desc[UR22] ;  /* 0x00001610220075b4 */ /* 0x0001e40008011000 */
[----:B0-----:R-:W-:Y:S05]  /*52f0*/  @P3 BRA `(.L_x_102) ;  /* 0xfffffffc000c3947 */ /* 0x001fea000383ffff */
.L_x_98:
[----:B------:R-:W-:Y:S05]  /*5300*/  BSYNC B1 ;  /* 0x0000000000017941 */ /* 0x000fea0003800000 */
.L_x_97:
[----:B------:R-:W-:Y:S01]  /*5310*/  LOP3.LUT P5, RZ, R15, 0xff, RZ, 0xc0, !PT ;  /* 0x000000ff0fff7812 */ /* 0x000fe200078ac0ff */
[----:B------:R-:W-:Y:S01]  /*5320*/  VIADD R6, R13, UR6 ;  /* 0x000000060d067c36 */ /* 0x000fe20008000000 */
[----:B------:R-:W-:Y:S01]  /*5330*/  ULDC.64 UR8, c[0x0][0x750] ;  /* 0x0001d40000087ab9 */ /* 0x000fe20000000a00 */
[----:B------:R-:W-:Y:S01]  /*5340*/  IMAD.U32 R11, RZ, RZ, UR6 ;  /* 0x00000006ff0b7e24 */ /* 0x000fe2000f8e00ff */
[----:B------:R-:W-:Y:S01]  /*5350*/  UISETP.GE.U32.AND UP0, UPT, UR6, 0x12, UPT ;  /* 0x000000120600788c */ /* 0x000fe2000bf06070 */
[----:B------:R-:W-:Y:S01]  /*5360*/  BSSY B1, `(.L_x_103) ;  /* 0x000006c000017945 */ /* 0x000fe20003800000 */
[----:B------:R-:W-:Y:S02]  /*5370*/  ISETP.GT.U32.AND P1, PT, R6, 0x11, PT ;  /* 0x000000110600780c */ /* 0x000fe40003f24070 */
[----:B------:R-:W-:Y:S02]  /*5380*/  PRMT R15, RZ, 0x7610, R15 ;  /* 0x00007610ff0f7816 */ /* 0x000fe4000000000f */
[----:B------:R-:W-:-:S02]  /*5390*/  ISETP.LT.U32.AND P1, PT, R11, 0x12, P1 ;  /* 0x000000120b00780c */ /* 0x000fc40000f21070 */
[----:B------:R-:W-:Y:S01]  /*53a0*/  PLOP3.LUT P3, PT, PT, PT, UP0, 0x80, 0x0 ;  /* 0x000000000000781c */ /* 0x000fe20003f6f008 */
[----:B------:R-:W0:Y:S01]  /*53b0*/  @P5 S2R R5, SR_CgaCtaId ;  /* 0x0000000000055919 */ /* 0x000e220000008800 */
[----:B------:R-:W-:-:S04]  /*53c0*/  @P5 MOV R4, 0x400 ;  /* 0x0000040000045802 */ /* 0x000fc80000000f00 */
[----:B0-----:R-:W-:Y:S01]  /*53d0*/  @P5 LEA R10, R5, R4, 0x18 ;  /* 0x00000004050a5211 */ /* 0x001fe200078ec0ff */
[----:B------:R-:W-:-:S03]  /*53e0*/  IMAD.WIDE.U32 R4, R6, 0x38e38e39, RZ ;  /* 0x38e38e3906047825 */ /* 0x000fc600078e00ff */
[----:B------:R0:W-:Y:S01]  /*53f0*/  @P5 SYNCS.ARRIVE.TRANS64.A1T0 RZ, [R10+URZ+0x158], RZ ;  /* 0x000158ff0aff59a7 */ /* 0x0001e2000810003f */
[----:B------:R-:W-:Y:S01]  /*5400*/  IADD3 R2, P5, R2, R8, RZ ;  /* 0x0000000802027210 */ /* 0x000fe20007fbe0ff */
[----:B------:R-:W-:Y:S01]  /*5410*/  IMAD.MOV.U32 R4, RZ, RZ, -0x1 ;  /* 0xffffffffff047424 */ /* 0x000fe200078e00ff */
[----:B------:R-:W-:Y:S02]  /*5420*/  SHF.R.U32.HI R11, RZ, 0x2, R5 ;  /* 0x00000002ff0b7819 */ /* 0x000fe40000011605 */
[----:B------:R-:W-:Y:S01]  /*5430*/  SEL R5, RZ, 0x1, !P1 ;  /* 0x00000001ff057807 */ /* 0x000fe20004800000 */
[----:B------:R-:W-:Y:S01]  /*5440*/  IMAD.X R3, R3, 0x1, R0, P5 ;  /* 0x0000000103037824 */ /* 0x000fe200028e0600 */
[----:B------:R-:W-:Y:S01]  /*5450*/  ISETP.GE.U32.AND P1, PT, R2, UR8, PT ;  /* 0x0000000802007c0c */ /* 0x000fe2000bf26070 */
[----:B------:R-:W-:Y:S01]  /*5460*/  IMAD R13, R11, -0x12, R6 ;  /* 0xffffffee0b0d7824 */ /* 0x000fe200078e0206 */
[----:B------:R-:W-:Y:S01]  /*5470*/  LOP3.LUT R12, R12, R5, RZ, 0x3c, !PT ;  /* 0x000000050c0c7212 */ /* 0x000fe200078e3cff */
[----:B------:R-:W-:Y:S01]  /*5480*/  IMAD.MOV.U32 R6, RZ, RZ, -0x1 ;  /* 0xffffffffff067424 */ /* 0x000fe200078e00ff */
[----:B------:R-:W-:Y:S01]  /*5490*/  ISETP.GE.U32.AND.EX P1, PT, R3, UR9, PT, P1 ;  /* 0x0000000903007c0c */ /* 0x000fe2000bf26110 */
[----:B------:R-:W-:Y:S01]  /*54a0*/  IMAD.MOV.U32 R5, RZ, RZ, -0x1 ;  /* 0xffffffffff057424 */ /* 0x000fe200078e00ff */
[----:B------:R-:W-:-:S02]  /*54b0*/  @P3 LOP3.LUT R12, R12, 0x1, R11, 0x78, !PT ;  /* 0x000000010c0c3812 */ /* 0x000fc400078e780b */
[----:B0-----:R-:W-:-:S09]  /*54c0*/  PRMT R10, RZ, 0x7610, R10 ;  /* 0x00007610ff0a7816 */ /* 0x001fd2000000000a */
[----:B------:R-:W-:Y:S05]  /*54d0*/  @P1 BRA `(.L_x_104) ;  /* 0x0000000400501947 */ /* 0x000fea0003800000 */
[----:B------:R-:W0:Y:S01]  /*54e0*/  S2R R6, SR_CTAID.X ;  /* 0x0000000000067919 */ /* 0x000e220000002500 */
[----:B------:R-:W-:Y:S01]  /*54f0*/  ULDC.64 UR8, c[0x0][0x728] ;  /* 0x0001ca0000087ab9 */ /* 0x000fe20000000a00 */
[----:B------:R-:W-:Y:S01]  /*5500*/  ULDC UR12, c[0x0][0x730] ;  /* 0x0001cc00000c7ab9 */ /* 0x000fe20000000800 */
[----:B------:R-:W-:Y:S01]  /*5510*/  ISETP.NE.U32.AND P1, PT, RZ, UR8, PT ;  /* 0x00000008ff007c0c */ /* 0x000fe2000bf25070 */
[----:B------:R-:W1:Y:S01]  /*5520*/  S2R R19, SR_CTAID.Y ;  /* 0x0000000000137919 */ /* 0x000e620000002600 */
[----:B------:R-:W-:Y:S01]  /*5530*/  ULDC UR13, c[0x0][0x150] ;  /* 0x00005400000d7ab9 */ /* 0x000fe20000000800 */
[----:B------:R-:W-:Y:S01]  /*5540*/  IMAD.MOV.U32 R4, RZ, RZ, R2 ;  /* 0x000000ffff047224 */ /* 0x000fe200078e0002 */
[----:B------:R-:W-:Y:S01]  /*5550*/  ISETP.NE.AND.EX P1, PT, RZ, UR9, PT, P1 ;  /* 0x00000009ff007c0c */ /* 0x000fe2000bf25310 */
[----:B------:R-:W-:Y:S01]  /*5560*/  IMAD.MOV.U32 R5, RZ, RZ, R3 ;  /* 0x000000ffff057224 */ /* 0x000fe200078e0003 */
[----:B0-----:R-:W-:-:S11]  /*5570*/  I2FP.F32.U32 R20, R6 ;  /* 0x0000000600147245 */ /* 0x001fd60000201000 */
[----:B------:R-:W-:Y:S05]  /*5580*/  @!P1 BRA `(.L_x_105) ;  /* 0x0000000000289947 */ /* 0x000fea0003800000 */
[----:B------:R-:W-:Y:S02]  /*5590*/  ULDC UR11, c[0x0][0x734] ;  /* 0x0001cd00000b7ab9 */ /* 0x000fe40000000800 */
[----:B------:R-:W-:-:S05]  /*55a0*/  IADD3 R5, P1, R2, UR11, RZ ;  /* 0x0000000b02057c10 */ /* 0x000fca000ff3e0ff */
[----:B------:R-:W-:-:S04]  /*55b0*/  IMAD.X R21, RZ, RZ, R3, P1 ;  /* 0x000000ffff157224 */ /* 0x000fc800008e0603 */
[----:B------:R-:W-:-:S04]  /*55c0*/  IMAD.WIDE.U32 R10, R21, UR8, RZ ;  /* 0x00000008150a7c25 */ /* 0x000fc8000f8e00ff */
[----:B------:R-:W-:-:S04]  /*55d0*/  IMAD.WIDE.U32 R10, P1, R5, UR9, R10 ;  /* 0x00000009050a7c25 */ /* 0x000fc8000f82000a */
[----:B------:R-:W-:-:S04]  /*55e0*/  IMAD.WIDE.U32 R4, R5, UR8, RZ ;  /* 0x0000000805047c25 */ /* 0x000fc8000f8e00ff */
[----:B------:R-:W-:Y:S01]  /*55f0*/  IMAD.MOV.U32 R4, RZ, RZ, R11 ;  /* 0x000000ffff047224 */ /* 0x000fe200078e000b */
[----:B------:R-:W-:Y:S01]  /*5600*/  IADD3 RZ, P3, R5, R10, RZ ;  /* 0x0000000a05ff7210 */ /* 0x000fe20007f7e0ff */
[----:B------:R-:W-:-:S04]  /*5610*/  IMAD.X R5, RZ, RZ, RZ, P1 ;  /* 0x000000ffff057224 */ /* 0x000fc800008e06ff */
[----:B------:R-:W-:-:S08]  /*5620*/  IMAD.WIDE.U32.X R4, R21, UR9, R4, P3 ;  /* 0x0000000915047c25 */ /* 0x000fd000098e0404 */
.L_x_105:
[--C-:B------:R-:W-:Y:S01]  /*5630*/  SHF.R.U64 R18, R4, UR12, R5.reuse ;  /* 0x0000000c04127c19 */ /* 0x100fe20008001205 */
[----:B------:R-:W-:Y:S01]  /*5640*/  FMUL R20, R20, UR13 ;  /* 0x0000000d14147c20 */ /* 0x000fe20008400000 */
[----:B------:R-:W0:Y:S01]  /*5650*/  LDC R21, c[0x0][0x144] ;  /* 0x00005100ff157b82 */ /* 0x000e220000000800 */
[----:B-1----:R-:W-:Y:S01]  /*5660*/  I2FP.F32.U32 R10, R19 ;  /* 0x00000013000a7245 */ /* 0x002fe20000201000 */
[----:B------:R-:W-:Y:S01]  /*5670*/  ULDC UR11, c[0x0][0x154] ;  /* 0x00005500000b7ab9 */ /* 0x000fe20000000800 */
[----:B------:R-:W-:Y:S01]  /*5680*/  SHF.R.U32.HI R4, RZ, UR12, R5 ;  /* 0x0000000cff047c19 */ /* 0x000fe20008011605 */
[----:B------:R-:W-:Y:S01]  /*5690*/  ULDC.64 UR8, c[0x0][0x720] ;  /* 0x0001c80000087ab9 */ /* 0x000fe20000000a00 */
[----:B------:R-:W-:Y:S01]  /*56a0*/  IADD3 R5, P1, RZ, -R18, RZ ;  /* 0x80000012ff057210 */ /* 0x000fe20007f3e0ff */
[----:B------:R-:W1:Y:S01]  /*56b0*/  F2I.U32.TRUNC.NTZ R20, R20 ;  /* 0x0000001400147305 */ /* 0x000e62000020f000 */
[----:B------:R-:W-:Y:S01]  /*56c0*/  FMUL R10, R10, UR11 ;  /* 0x0000000b0a0a7c20 */ /* 0x000fe20008400000 */
[----:B------:R-:W2:Y:S01]  /*56d0*/  LDC R22, c[0x0][0x148] ;  /* 0x00005200ff167b82 */ /* 0x000ea20000000800 */
[----:B------:R-:W-:Y:S01]  /*56e0*/  ULDC.64 UR12, c[0x0][0x740] ;  /* 0x0001d000000c7ab9 */ /* 0x000fe20000000a00 */
[----:B------:R-:W-:Y:S01]  /*56f0*/  IMAD.X R4, RZ, RZ, ~R4, P1 ;  /* 0x000000ffff047224 */ /* 0x000fe200008e0e04 */
[----:B------:R-:W-:-:S03]  /*5700*/  ISETP.NE.U32.AND P1, PT, RZ, UR12, PT ;  /* 0x0000000cff007c0c */ /* 0x000fc6000bf25070 */
[----:B------:R-:W-:Y:S01]  /*5710*/  IMAD R4, R4, UR8, RZ ;  /* 0x0000000804047c24 */ /* 0x000fe2000f8e02ff */
[----:B------:R-:W3:Y:S01]  /*5720*/  F2I.U32.TRUNC.NTZ R10, R10 ;  /* 0x0000000a000a7305 */ /* 0x000ee2000020f000 */
[----:B------:R-:W-:Y:S02]  /*5730*/  ISETP.NE.AND.EX P1, PT, RZ, UR13, PT, P1 ;  /* 0x0000000dff007c0c */ /* 0x000fe4000bf25310 */
[C---:B------:R-:W-:Y:S02]  /*5740*/  IMAD R11, R5.reuse, UR9, R4 ;  /* 0x00000009050b7c24 */ /* 0x040fe4000f8e0204 */
[----:B------:R-:W-:Y:S01]  /*5750*/  IMAD.WIDE.U32 R4, R5, UR8, R2 ;  /* 0x0000000805047c25 */ /* 0x000fe2000f8e0002 */
[----:B------:R-:W-:-:S03]  /*5760*/  ULDC UR8, c[0x0][0x718] ;  /* 0x0001c60000087ab9 */ /* 0x000fc60000000800 */
[----:B-1----:R-:W-:Y:S02]  /*5770*/  IMAD.MOV R20, RZ, RZ, -R20 ;  /* 0x000000ffff147224 */ /* 0x002fe400078e0a14 */
[----:B------:R-:W-:Y:S02]  /*5780*/  IMAD.IADD R5, R5, 0x1, R11 ;  /* 0x0000000105057824 */ /* 0x000fe400078e020b */
[----:B0-----:R-:W-:-:S03]  /*5790*/  IMAD R6, R21, R20, R6 ;  /* 0x0000001415067224 */ /* 0x001fc600078e0206 */
[--C-:B------:R-:W-:Y:S01]  /*57a0*/  SHF.R.U64 R20, R4, UR8, R5.reuse ;  /* 0x0000000804147c19 */ /* 0x100fe20008001205 */
[----:B---3--:R-:W-:Y:S01]  /*57b0*/  IMAD.MOV R4, RZ, RZ, -R10 ;  /* 0x000000ffff047224 */ /* 0x008fe200078e0a0a */
[----:B------:R-:W-:Y:S01]  /*57c0*/  SHF.R.U32.HI R5, RZ, UR8, R5 ;  /* 0x00000008ff057c19 */ /* 0x000fe20008011605 */
[----:B------:R-:W-:Y:S02]  /*57d0*/  ULDC UR8, c[0x0][0x708] ;  /* 0x0001c20000087ab9 */ /* 0x000fe40000000800 */
[----:B--2---:R-:W-:Y:S01]  /*57e0*/  @P4 IMAD R6, R22, R4, R19 ;  /* 0x0000000416064224 */ /* 0x004fe200078e0213 */
[--C-:B------:R-:W-:Y:S02]  /*57f0*/  SHF.R.U64 R22, R20, UR8, R5.reuse ;  /* 0x0000000814167c19 */ /* 0x100fe40008001205 */
[----:B------:R-:W-:Y:S01]  /*5800*/  SHF.R.U32.HI R5, RZ, UR8, R5 ;  /* 0x00000008ff057c19 */ /* 0x000fe20008011605 */
[----:B------:R-:W-:-:S03]  /*5810*/  ULDC UR8, c[0x0][0x758] ;  /* 0x0001d60000087ab9 */ /* 0x000fc60000000800 */
[--C-:B------:R-:W-:Y:S02]  /*5820*/  SHF.R.U64 R19, R22, UR8, R5.reuse ;  /* 0x0000000816137c19 */ /* 0x100fe40008001205 */
[----:B------:R-:W-:-:S03]  /*5830*/  SHF.R.U32.HI R21, RZ, UR8, R5 ;  /* 0x00000008ff157c19 */ /* 0x000fc60008011605 */
[----:B------:R-:W-:Y:S02]  /*5840*/  IMAD.MOV.U32 R10, RZ, RZ, R19 ;  /* 0x000000ffff0a7224 */ /* 0x000fe400078e0013 */
[----:B------:R-:W-:Y:S01]  /*5850*/  IMAD.MOV.U32 R5, RZ, RZ, R21 ;  /* 0x000000ffff057224 */ /* 0x000fe200078e0015 */
[----:B------:R-:W-:Y:S06]  /*5860*/  @!P1 BRA `(.L_x_106) ;  /* 0x00000000002c9947 */ /* 0x000fec0003800000 */
        /* <DEDUP_REMOVED lines=9> */
[----:B------:R-:W-:-:S04]  /*5900*/  IMAD.WIDE.U32.X R4, R21, UR13, R4, P3 ;  /* 0x0000000d15047c25 */ /* 0x000fc800098e0404 */
[----:B------:R-:W-:-:S07]  /*5910*/  IMAD.MOV.U32 R10, RZ, RZ, R4 ;  /* 0x000000ffff0a7224 */ /* 0x000fce00078e0004 */
.L_x_106:
[----:B------:R-:W-:Y:S01]  /*5920*/  ULDC UR8, c[0x0][0x748] ;  /* 0x0001d20000087ab9 */ /* 0x000fe20000000800 */
[----:B------:R-:W-:Y:S01]  /*5930*/  LOP3.LUT R4, R22, UR7, RZ, 0xc0, !PT ;  /* 0x0000000716047c12 */ /* 0x000fe2000f8ec0ff */
[----:B------:R-:W-:Y:S01]  /*5940*/  ULDC UR9, c[0x0][0x710] ;  /* 0x0001c40000097ab9 */ /* 0x000fe20000000800 */
[----:B------:R-:W-:Y:S01]  /*5950*/  SHF.R.U64 R5, R10, UR8, R5 ;  /* 0x000000080a057c19 */ /* 0x000fe20008001205 */
[----:B------:R-:W-:Y:S01]  /*5960*/  ULDC UR8, c[0x0][0x738] ;  /* 0x0001ce0000087ab9 */ /* 0x000fe20000000800 */
[----:B------:R-:W-:-:S03]  /*5970*/  LOP3.LUT R20, R20, UR4, RZ, 0xc0, !PT ;  /* 0x0000000414147c12 */ /* 0x000fc6000f8ec0ff */
[----:B------:R-:W-:Y:S02]  /*5980*/  IMAD.MOV R10, RZ, RZ, -R5 ;  /* 0x000000ffff0a7224 */ /* 0x000fe400078e0a05 */
[----:B------:R-:W-:Y:S02]  /*5990*/  IMAD R5, R5, UR5, R4 ;  /* 0x0000000505057c24 */ /* 0x000fe4000f8e0204 */
[----:B------:R-:W-:Y:S01]  /*59a0*/  IMAD R19, R10, UR8, R19 ;  /* 0x000000080a137c24 */ /* 0x000fe2000f8e0213 */
[----:B------:R-:W-:Y:S01]  /*59b0*/  ULDC UR8, c[0x0][0x700] ;  /* 0x0001c00000087ab9 */ /* 0x000fe20000000800 */
[----:B------:R-:W-:Y:S02]  /*59c0*/  IMAD R6, R5, UR9, R6 ;  /* 0x0000000905067c24 */ /* 0x000fe4000f8e0206 */
[----:B------:R-:W-:Y:S02]  /*59d0*/  IMAD R19, R19, UR8, R20 ;  /* 0x0000000813137c24 */ /* 0x000fe4000f8e0214 */
[----:B------:R-:W-:-:S02]  /*59e0*/  IMAD.MOV.U32 R10, RZ, RZ, 0x1 ;  /* 0x00000001ff0a7424 */ /* 0x000fc400078e00ff */
[----:B------:R-:W-:Y:S01]  /*59f0*/  IMAD.MOV.U32 R5, RZ, RZ, R18 ;  /* 0x000000ffff057224 */ /* 0x000fe200078e0012 */
[----:B------:R-:W-:Y:S02]  /*5a00*/  SEL R4, R19, R6, !P4 ;  /* 0x0000000613047207 */ /* 0x000fe40006000000 */
[----:B------:R-:W-:-:S07]  /*5a10*/  SEL R6, R6, R19, !P4 ;  /* 0x0000001306067207 */ /* 0x000fce0006000000 */
.L_x_104:
[----:B------:R-:W-:Y:S05]  /*5a20*/  BSYNC B1 ;  /* 0x0000000000017941 */ /* 0x000fea0003800000 */
.L_x_103:
[----:B------:R-:W-:-:S13]  /*5a30*/  LOP3.LUT P1, RZ, R10, 0xff, RZ, 0xc0, !PT ;  /* 0x000000ff0aff7812 */ /* 0x000fda000782c0ff */
[----:B------:R-:W-:Y:S05]  /*5a40*/  @P1 BRA `(.L_x_107) ;  /* 0xfffffff400001947 */ /* 0x000fea000383ffff */
[----:B------:R-:W-:Y:S05]  /*5a50*/  BSYNC B0 ;  /* 0x0000000000007941 */ /* 0x000fea0003800000 */
.L_x_95:
[----:B------:R-:W-:-:S03]  /*5a60*/  UMOV UR8, 0xffffffff ;  /* 0xffffffff00087882 */ /* 0x000fc60000000000 */
[----:B------:R-:W-:Y:S05]  /*5a70*/  BRA.DIV UR8, `(.L_x_108) ;  /* 0x0000000e082c7947 */ /* 0x000fea000b800000 */
[----:B------:R-:W-:-:S13]  /*5a80*/  ELECT P0, URZ, PT ;  /* 0x00000000003f782f */ /* 0x000fda0003800000 */
.L_x_138:
[----:B------:R-:W-:Y:S04]  /*5a90*/  BSSY B0, `(.L_x_109) ;  /* 0x00000a9000007945 */ /* 0x000fe80003800000 */
[----:B------:R-:W-:Y:S05]  /*5aa0*/  @!P0 BRA `(.L_x_110) ;  /* 0x00000008009c8947 */ /* 0x000fea0003800000 */
[----:B------:R-:W-:-:S04]  /*5ab0*/  LOP3.LUT R7, R7, 0x2, RZ, 0xfc, !PT ;  /* 0x0000000207077812 */ /* 0x000fc800078efcff */
[----:B------:R-:W-:-:S13]  /*5ac0*/  ISETP.NE.AND P0, PT, R7, 0x3, PT ;  /* 0x000000030700780c */ /* 0x000fda0003f05270 */
[----:B------:R-:W-:Y:S05]  /*5ad0*/  @!P0 BRA `(.L_x_111) ;  /* 0x0000000000048947 */ /* 0x000fea0003800000 */
[----:B------:R-:W-:Y:S01]  /*5ae0*/  BPT.TRAP 0x1 ;  /* 0x000000040000795c */ /* 0x000fe20000300000 */
.L_x_111:
[----:B------:R-:W0:Y:S01]  /*5af0*/  S2R R3, SR_CgaCtaId ;  /* 0x0000000000037919 */ /* 0x000e220000008800 */
[----:B------:R-:W-:Y:S02]  /*5b00*/  MOV R0, 0x400 ;  /* 0x0000040000007802 */ /* 0x000fe40000000f00 */
[----:B------:R-:W-:Y:S02]  /*5b10*/  SHF.L.U32 R2, R12, 0x1f, RZ ;  /* 0x0000001f0c027819 */ /* 0x000fe400000006ff */
[----:B0-----:R-:W-:-:S05]  /*5b20*/  LEA R0, R3, R0, 0x18 ;  /* 0x0000000003007211 */ /* 0x001fca00078ec0ff */
[----:B------:R-:W-:-:S04]  /*5b30*/  VIADD R0, R0, 0x90 ;  /* 0x0000009000007836 */ /* 0x000fc80000000000 */
[C---:B------:R-:W-:Y:S02]  /*5b40*/  IMAD R5, R13.reuse, 0x8, R0 ;  /* 0x000000080d057824 */ /* 0x040fe400078e0200 */
[----:B------:R-:W-:Y:S02]  /*5b50*/  VIADD R13, R13, 0x1 ;  /* 0x000000010d0d7836 */ /* 0x000fe40000000000 */
[----:B------:R-:W0:Y:S03]  /*5b60*/  SYNCS.PHASECHK.TRANS64.TRYWAIT P0, [R5+URZ], R2 ;  /* 0x00000002050075a7 */ /* 0x000e26000800017f */
[----:B------:R-:W-:-:S04]  /*5b70*/  ISETP.NE.AND P1, PT, R13, 0x12, PT ;  /* 0x000000120d00780c */ /* 0x000fc80003f25270 */
[----:B------:R-:W-:Y:S02]  /*5b80*/  SEL R3, RZ, 0x1, P1 ;  /* 0x00000001ff037807 */ /* 0x000fe40000800000 */
[----:B------:R-:W-:Y:S02]  /*5b90*/  SEL R13, R13, RZ, P1 ;  /* 0x000000ff0d0d7207 */ /* 0x000fe40000800000 */
[----:B------:R-:W-:-:S03]  /*5ba0*/  LOP3.LUT R12, R12, R3, RZ, 0x3c, !PT ;  /* 0x000000030c0c7212 */ /* 0x000fc600078e3cff */
[----:B------:R-:W-:Y:S01]  /*5bb0*/  IMAD R7, R13, 0x8, R0 ;  /* 0x000000080d077824 */ /* 0x000fe200078e0200 */
[----:B------:R-:W-:Y:S01]  /*5bc0*/  SHF.L.U32 R4, R12, 0x1f, RZ ;  /* 0x0000001f0c047819 */ /* 0x000fe200000006ff */
[----:B0-----:R-:W-:Y:S06]  /*5bd0*/  @!P0 BRA `(.L_x_112) ;  /* 0x0000000800f88947 */ /* 0x001fec0003800000 */
.L_x_139:
[----:B------:R-:W1:Y:S01]  /*5be0*/  SYNCS.PHASECHK.TRANS64.TRYWAIT P0, [R7+URZ], R4 ;  /* 0x00000004070075a7 */ /* 0x000e62000800017f */
[----:B0-----:R-:W-:-:S05]  /*5bf0*/  VIADD R2, R13, 0x1 ;  /* 0x000000010d027836 */ /* 0x001fca0000000000 */
[----:B------:R-:W-:-:S04]  /*5c00*/  ISETP.NE.AND P1, PT, R2, 0x12, PT ;  /* 0x000000120200780c */ /* 0x000fc80003f25270 */
[----:B------:R-:W-:Y:S02]  /*5c10*/  SEL R3, RZ, 0x1, P1 ;  /* 0x00000001ff037807 */ /* 0x000fe40000800000 */
[----:B------:R-:W-:Y:S02]  /*5c20*/  SEL R9, R2, RZ, P1 ;  /* 0x000000ff02097207 */ /* 0x000fe40000800000 */
[----:B------:R-:W-:-:S03]  /*5c30*/  LOP3.LUT R12, R12, R3, RZ, 0x3c, !PT ;  /* 0x000000030c0c7212 */ /* 0x000fc600078e3cff */
[----:B------:R-:W-:Y:S01]  /*5c40*/  IMAD R6, R9, 0x8, R0 ;  /* 0x0000000809067824 */ /* 0x000fe200078e0200 */
[----:B------:R-:W-:Y:S01]  /*5c50*/  SHF.L.U32 R5, R12, 0x1f, RZ ;  /* 0x0000001f0c057819 */ /* 0x000fe200000006ff */
[----:B-1----:R-:W-:Y:S06]  /*5c60*/  @!P0 BRA `(.L_x_113) ;  /* 0x0000000800e88947 */ /* 0x002fec0003800000 */
.L_x_140:
[----:B------:R-:W1:Y:S01]  /*5c70*/  SYNCS.PHASECHK.TRANS64.TRYWAIT P0, [R6+URZ], R5 ;  /* 0x00000005060075a7 */ /* 0x000e62000800017f */
[----:B------:R-:W-:-:S05]  /*5c80*/  VIADD R2, R9, 0x1 ;  /* 0x0000000109027836 */ /* 0x000fca0000000000 */
[----:B------:R-:W-:-:S04]  /*5c90*/  ISETP.NE.AND P1, PT, R2, 0x12, PT ;  /* 0x000000120200780c */ /* 0x000fc80003f25270 */
[----:B------:R-:W-:Y:S02]  /*5ca0*/  SEL R3, RZ, 0x1, P1 ;  /* 0x00000001ff037807 */ /* 0x000fe40000800000 */
[----:B0-----:R-:W-:Y:S02]  /*5cb0*/  SEL R7, R2, RZ, P1 ;  /* 0x000000ff02077207 */ /* 0x001fe40000800000 */
[----:B------:R-:W-:-:S03]  /*5cc0*/  LOP3.LUT R12, R12, R3, RZ, 0x3c, !PT ;  /* 0x000000030c0c7212 */ /* 0x000fc600078e3cff */
[----:B------:R-:W-:Y:S01]  /*5cd0*/  IMAD R9, R7, 0x8, R0 ;  /* 0x0000000807097824 */ /* 0x000fe200078e0200 */
[----:B------:R-:W-:Y:S01]  /*5ce0*/  SHF.L.U32 R4, R12, 0x1f, RZ ;  /* 0x0000001f0c047819 */ /* 0x000fe200000006ff */
[----:B-1----:R-:W-:Y:S06]  /*5cf0*/  @!P0 BRA `(.L_x_114) ;  /* 0x0000000800d88947 */ /* 0x002fec0003800000 */
.L_x_141:
[----:B------:R-:W1:Y:S01]  /*5d00*/  SYNCS.PHASECHK.TRANS64.TRYWAIT P0, [R9+URZ], R4 ;  /* 0x00000004090075a7 */ /* 0x000e62000800017f */
[----:B------:R-:W-:-:S05]  /*5d10*/  VIADD R2, R7, 0x1 ;  /* 0x0000000107027836 */ /* 0x000fca0000000000 */
[----:B------:R-:W-:-:S04]  /*5d20*/  ISETP.NE.AND P1, PT, R2, 0x12, PT ;  /* 0x000000120200780c */ /* 0x000fc80003f25270 */
[----:B------:R-:W-:Y:S02]  /*5d30*/  SEL R3, RZ, 0x1, P1 ;  /* 0x00000001ff037807 */ /* 0x000fe40000800000 */
[----:B------:R-:W-:Y:S02]  /*5d40*/  SEL R7, R2, RZ, P1 ;  /* 0x000000ff02077207 */ /* 0x000fe40000800000 */
[----:B------:R-:W-:-:S03]  /*5d50*/  LOP3.LUT R12, R12, R3, RZ, 0x3c, !PT ;  /* 0x000000030c0c7212 */ /* 0x000fc600078e3cff */
[----:B0-----:R-:W-:Y:S01]  /*5d60*/  IMAD R6, R7, 0x8, R0 ;  /* 0x0000000807067824 */ /* 0x001fe200078e0200 */
[----:B------:R-:W-:Y:S01]  /*5d70*/  SHF.L.U32 R5, R12, 0x1f, RZ ;  /* 0x0000001f0c057819 */ /* 0x000fe200000006ff */
[----:B-1----:R-:W-:Y:S06]  /*5d80*/  @!P0 BRA `(.L_x_115) ;  /* 0x0000000800c88947 */ /* 0x002fec0003800000 */
.L_x_142:
        /* <DEDUP_REMOVED lines=9> */
.L_x_143:
        /* <DEDUP_REMOVED lines=9> */
.L_x_144:
        /* <DEDUP_REMOVED lines=9> */
.L_x_145:
        /* <DEDUP_REMOVED lines=9> */
.L_x_146:
        /* <DEDUP_REMOVED lines=9> */
.L_x_147:
        /* <DEDUP_REMOVED lines=9> */
.L_x_148:
        /* <DEDUP_REMOVED lines=9> */
.L_x_149:
        /* <DEDUP_REMOVED lines=9> */
.L_x_150:
        /* <DEDUP_REMOVED lines=9> */
.L_x_151:
        /* <DEDUP_REMOVED lines=9> */
.L_x_152:
        /* <DEDUP_REMOVED lines=9> */
.L_x_153:
        /* <DEDUP_REMOVED lines=9> */
.L_x_154:
[----:B------:R-:W1:Y:S01]  /*6450*/  SYNCS.PHASECHK.TRANS64.TRYWAIT P0, [R6+URZ], R5 ;  /* 0x00000005060075a7 */ /* 0x000e62000800017f */
[----:B------:R-:W-:-:S05]  /*6460*/  VIADD R2, R7, 0x1 ;  /* 0x0000000107027836 */ /* 0x000fca0000000000 */
[----:B------:R-:W-:-:S04]  /*6470*/  ISETP.NE.AND P1, PT, R2, 0x12, PT ;  /* 0x000000120200780c */ /* 0x000fc80003f25270 */
[----:B0-----:R-:W-:Y:S02]  /*6480*/  SEL R4, RZ, 0x1, P1 ;  /* 0x00000001ff047807 */ /* 0x001fe40000800000 */
[----:B------:R-:W-:Y:S02]  /*6490*/  SEL R3, R2, RZ, P1 ;  /* 0x000000ff02037207 */ /* 0x000fe40000800000 */
[----:B------:R-:W-:Y:S01]  /*64a0*/  LOP3.LUT R4, R11, R4, RZ, 0x3c, !PT ;  /* 0x000000040b047212 */ /* 0x000fe200078e3cff */
[----:B-1----:R-:W-:Y:S06]  /*64b0*/  @!P0 BRA `(.L_x_128) ;  /* 0x0000000800008947 */ /* 0x002fec0003800000 */
.L_x_155:
[----:B------:R-:W-:Y:S01]  /*64c0*/  IMAD R3, R3, 0x8, R0 ;  /* 0x0000000803037824 */ /* 0x000fe200078e0200 */
[----:B------:R-:W-:-:S07]  /*64d0*/  SHF.L.U32 R0, R4, 0x1f, RZ ;  /* 0x0000001f04007819 */ /* 0x000fce00000006ff */
.L_x_129:
[----:B-1----:R1:W2:Y:S02]  /*64e0*/  SYNCS.PHASECHK.TRANS64.TRYWAIT P0, [R3+URZ], R0 ;  /* 0x00000000030075a7 */ /* 0x0022a4000800017f */
[----:B--2---:R-:W-:Y:S05]  /*64f0*/  @!P0 NANOSLEEP.SYNCS 0x989680 ;  /* 0x009896800000895d */ /* 0x004fea0003900000 */
[----:B------:R-:W2:Y:S02]  /*6500*/  @!P0 SYNCS.PHASECHK.TRANS64 P0, [R3+URZ], R0 ;  /* 0x00000000030085a7 */ /* 0x000ea4000800007f */
[----:B--2---:R-:W-:Y:S05]  /*6510*/  @!P0 BRA `(.L_x_129) ;  /* 0xfffffffc00f08947 */ /* 0x004fea000383ffff */
.L_x_110:
[----:B------:R-:W-:Y:S05]  /*6520*/  BSYNC B0 ;  /* 0x0000000000007941 */ /* 0x000fea0003800000 */
.L_x_109:
[----:B------:R-:W-:Y:S05]  /*6530*/  EXIT ;  /* 0x000000000000794d */ /* 0x000fea0003800000 */
.L_x_20:
[----:B0-----:R-:W-:-:S04]  /*6540*/  IMAD.U32 R20, RZ, RZ, UR12 ;  /* 0x0000000cff147e24 */ /* 0x001fc8000f8e00ff */
[----:B------:R0:W1:Y:S03]  /*6550*/  SYNCS.PHASECHK.TRANS64.TRYWAIT P1, [R20+URZ+-0x8], R19 ;  /* 0xfffff813140075a7 */ /* 0x000066000802017f */
[----:B-1----:R-:W-:Y:S05]  /*6560*/  @!P1 NANOSLEEP.SYNCS 0x989680 ;  /* 0x009896800000995d */ /* 0x002fea0003900000 */
[----:B------:R-:W1:Y:S02]  /*6570*/  @!P1 SYNCS.PHASECHK.TRANS64 P1, [R20+URZ+-0x8], R19 ;  /* 0xfffff813140095a7 */ /* 0x000e64000802007f */
[----:B-1----:R-:W-:Y:S05]  /*6580*/  @!P1 BRA `(.L_x_20) ;  /* 0xfffffffc00ec9947 */ /* 0x002fea000383ffff */
[----:B------:R-:W-:Y:S05]  /*6590*/  BRA `(.L_x_130) ;  /* 0xffffffb000d07947 */ /* 0x000fea000383ffff */
.L_x_25:
[----:B-1----:R-:W-:-:S04]  /*65a0*/  IMAD.U32 R22, RZ, RZ, UR8 ;  /* 0x00000008ff167e24 */ /* 0x002fc8000f8e00ff */
[----:B------:R1:W3:Y:S03]  /*65b0*/  SYNCS.PHASECHK.TRANS64.TRYWAIT P1, [R22+URZ], R21 ;  /* 0x00000015160075a7 */ /* 0x0002e6000802017f */
[----:B---3--:R-:W-:Y:S05]  /*65c0*/  @!P1 NANOSLEEP.SYNCS 0x989680 ;  /* 0x009896800000995d */ /* 0x008fea0003900000 */
[----:B------:R-:W3:Y:S02]  /*65d0*/  @!P1 SYNCS.PHASECHK.TRANS64 P1, [R22+URZ], R21 ;  /* 0x00000015160095a7 */ /* 0x000ee4000802007f */
[----:B---3--:R-:W-:Y:S05]  /*65e0*/  @!P1 BRA `(.L_x_25) ;  /* 0xfffffffc00ec9947 */ /* 0x008fea000383ffff */
[----:B------:R-:W-:Y:S05]  /*65f0*/  BRA `(.L_x_24) ;  /* 0xffffffb4003c7947 */ /* 0x000fea000383ffff */
.L_x_29:
[----:B0-----:R-:W-:-:S04]  /*6600*/  IMAD.U32 R20, RZ, RZ, UR12 ;  /* 0x0000000cff147e24 */ /* 0x001fc8000f8e00ff */
[----:B------:R0:W1:Y:S03]  /*6610*/  SYNCS.PHASECHK.TRANS64.TRYWAIT P1, [R20+URZ+0x8], R19 ;  /* 0x00000813140075a7 */ /* 0x000066000802017f */
[----:B-1----:R-:W-:Y:S05]  /*6620*/  @!P1 NANOSLEEP.SYNCS 0x989680 ;  /* 0x009896800000995d */ /* 0x002fea0003900000 */
[----:B------:R-:W1:Y:S02]  /*6630*/  @!P1 SYNCS.PHASECHK.TRANS64 P1, [R20+URZ+0x8], R19 ;  /* 0x00000813140095a7 */ /* 0x000e64000802007f */
[----:B-1----:R-:W-:Y:S05]  /*6640*/  @!P1 BRA `(.L_x_29) ;  /* 0xfffffffc00ec9947 */ /* 0x002fea000383ffff */
[----:B------:R-:W-:Y:S05]  /*6650*/  BRA `(.L_x_131) ;  /* 0xffffffb800007947 */ /* 0x000fea000383ffff */
.L_x_96:
[----:B------:R-:W-:Y:S01]  /*6660*/  BSSY B1, `(.L_x_132) ;  /* 0x0000006000017945 */ /* 0x000fe20003800000 */
[----:B------:R-:W-:-:S07]  /*6670*/  IMAD.MOV.U32 R10, RZ, RZ, -0x1 ;  /* 0xffffffffff0a7424 */ /* 0x000fce00078e00ff */
[----:B------:R-:W-:Y:S05]  /*6680*/  WARPSYNC.COLLECTIVE R10, `(.L_x_133) ;  /* 0x000000000a0c7348 */ /* 0x000fea0003c00000 */
[----:B------:R-:W-:Y:S02]  /*6690*/  ELECT P1, UR62, PT ;  /* 0x00000000003e782f */ /* 0x000fe40003820000 */
[----:B------:R-:W-:Y:S01]  /*66a0*/  MOV R10, UR62 ;  /* 0x0000003e000a7c02 */ /* 0x000fe20008000f00 */
[----:B------:R-:W-:Y:S10]  /*66b0*/  ENDCOLLECTIVE ;  /* 0x000000000000791b */ /* 0x000ff40003800000 */
.L_x_133:
[----:B------:R-:W-:Y:S05]  /*66c0*/  BSYNC B1 ;  /* 0x0000000000017941 */ /* 0x000fea0003800000 */
.L_x_132:
[----:B------:R-:W-:Y:S05]  /*66d0*/  BRA `(.L_x_134) ;  /* 0xffffffe400e87947 */ /* 0x000fea000383ffff */
.L_x_99:
[----:B-1----:R1:W2:Y:S02]  /*66e0*/  SYNCS.PHASECHK.TRANS64.TRYWAIT P1, [R20+URZ+0x90], R11 ;  /* 0x0000900b140075a7 */ /* 0x0022a4000802017f */
[----:B--2---:R-:W-:Y:S05]  /*66f0*/  @!P1 NANOSLEEP.SYNCS 0x989680 ;  /* 0x009896800000995d */ /* 0x004fea0003900000 */
[----:B------:R-:W2:Y:S02]  /*6700*/  @!P1 SYNCS.PHASECHK.TRANS64 P1, [R20+URZ+0x90], R11 ;  /* 0x0000900b140095a7 */ /* 0x000ea4000802007f */
[----:B--2---:R-:W-:Y:S05]  /*6710*/  @!P1 BRA `(.L_x_99) ;  /* 0xfffffffc00f09947 */ /* 0x004fea000383ffff */
[----:B------:R-:W-:Y:S05]  /*6720*/  BRA `(.L_x_135) ;  /* 0xffffffe800207947 */ /* 0x000fea000383ffff */
.L_x_108:
[----:B------:R-:W-:Y:S01]  /*6730*/  BSSY B0, `(.L_x_136) ;  /* 0x0000006000007945 */ /* 0x000fe20003800000 */
[----:B------:R-:W-:-:S07]  /*6740*/  IMAD.MOV.U32 R10, RZ, RZ, -0x1 ;  /* 0xffffffffff0a7424 */ /* 0x000fce00078e00ff */
[----:B------:R-:W-:Y:S05]  /*6750*/  WARPSYNC.COLLECTIVE R10, `(.L_x_137) ;  /* 0x000000000a0c7348 */ /* 0x000fea0003c00000 */
[----:B------:R-:W-:Y:S02]  /*6760*/  ELECT P1, UR62, PT ;  /* 0x00000000003e782f */ /* 0x000fe40003820000 */
[----:B------:R-:W-:Y:S01]  /*6770*/  MOV R10, UR62 ;  /* 0x0000003e000a7c02 */ /* 0x000fe20008000f00 */
[----:B------:R-:W-:Y:S10]  /*6780*/  ENDCOLLECTIVE ;  /* 0x000000000000791b */ /* 0x000ff40003800000 */
.L_x_137:
[----:B------:R-:W-:Y:S05]  /*6790*/  BSYNC B0 ;  /* 0x0000000000007941 */ /* 0x000fea0003800000 */
.L_x_136:
[----:B------:R-:W-:Y:S01]  /*67a0*/  PLOP3.LUT P0, PT, P1, PT, PT, 0x80, 0x0 ;  /* 0x000000000000781c */ /* 0x000fe20000f0f070 */
[----:B------:R-:W-:-:S12]  /*67b0*/  BRA `(.L_x_138) ;  /* 0xfffffff000b47947 */ /* 0x000fd8000383ffff */
.L_x_112:
[----:B0-----:R0:W1:Y:S02]  /*67c0*/  SYNCS.PHASECHK.TRANS64.TRYWAIT P0, [R5+URZ], R2 ;  /* 0x00000002050075a7 */ /* 0x001064000800017f */
[----:B-1----:R-:W-:Y:S05]  /*67d0*/  @!P0 NANOSLEEP.SYNCS 0x989680 ;  /* 0x009896800000895d */ /* 0x002fea0003900000 */
[----:B------:R-:W1:Y:S02]  /*67e0*/  @!P0 SYNCS.PHASECHK.TRANS64 P0, [R5+URZ], R2 ;  /* 0x00000002050085a7 */ /* 0x000e64000800007f */
[----:B-1----:R-:W-:Y:S05]  /*67f0*/  @!P0 BRA `(.L_x_112) ;  /* 0xfffffffc00f08947 */ /* 0x002fea000383ffff */
[----:B------:R-:W-:Y:S05]  /*6800*/  BRA `(.L_x_139) ;  /* 0xfffffff000f47947 */ /* 0x000fea000383ffff */
.L_x_113:
[----:B0-----:R0:W1:Y:S02]  /*6810*/  SYNCS.PHASECHK.TRANS64.TRYWAIT P0, [R7+URZ], R4 ;  /* 0x00000004070075a7 */ /* 0x001064000800017f */
[----:B-1----:R-:W-:Y:S05]  /*6820*/  @!P0 NANOSLEEP.SYNCS 0x989680 ;  /* 0x009896800000895d */ /* 0x002fea0003900000 */
[----:B------:R-:W1:Y:S02]  /*6830*/  @!P0 SYNCS.PHASECHK.TRANS64 P0, [R7+URZ], R4 ;  /* 0x00000004070085a7 */ /* 0x000e64000800007f */
[----:B-1----:R-:W-:Y:S05]  /*6840*/  @!P0 BRA `(.L_x_113) ;  /* 0xfffffffc00f08947 */ /* 0x002fea000383ffff */
[----:B------:R-:W-:Y:S05]  /*6850*/  BRA `(.L_x_140) ;  /* 0xfffffff400047947 */ /* 0x000fea000383ffff */
.L_x_114:
[----:B0-----:R0:W1:Y:S02]  /*6860*/  SYNCS.PHASECHK.TRANS64.TRYWAIT P0, [R6+URZ], R5 ;  /* 0x00000005060075a7 */ /* 0x001064000800017f */
[----:B-1----:R-:W-:Y:S05]  /*6870*/  @!P0 NANOSLEEP.SYNCS 0x989680 ;  /* 0x009896800000895d */ /* 0x002fea0003900000 */
[----:B------:R-:W1:Y:S02]  /*6880*/  @!P0 SYNCS.PHASECHK.TRANS64 P0, [R6+URZ], R5 ;  /* 0x00000005060085a7 */ /* 0x000e64000800007f */
[----:B-1----:R-:W-:Y:S05]  /*6890*/  @!P0 BRA `(.L_x_114) ;  /* 0xfffffffc00f08947 */ /* 0x002fea000383ffff */
[----:B------:R-:W-:Y:S05]  /*68a0*/  BRA `(.L_x_141) ;  /* 0xfffffff400147947 */ /* 0x000fea000383ffff */
.L_x_115:
[----:B0-----:R0:W1:Y:S02]  /*68b0*/  SYNCS.PHASECHK.TRANS64.TRYWAIT P0, [R9+URZ], R4 ;  /* 0x00000004090075a7 */ /* 0x001064000800017f */
[----:B-1----:R-:W-:Y:S05]  /*68c0*/  @!P0 NANOSLEEP.SYNCS 0x989680 ;  /* 0x009896800000895d */ /* 0x002fea0003900000 */
[----:B------:R-:W1:Y:S02]  /*68d0*/  @!P0 SYNCS.PHASECHK.TRANS64 P0, [R9+URZ], R4 ;  /* 0x00000004090085a7 */ /* 0x000e64000800007f */
[----:B-1----:R-:W-:Y:S05]  /*68e0*/  @!P0 BRA `(.L_x_115) ;  /* 0xfffffffc00f08947 */ /* 0x002fea000383ffff */
[----:B------:R-:W-:Y:S05]  /*68f0*/  BRA `(.L_x_142) ;  /* 0xfffffff400247947 */ /* 0x000fea000383ffff */
.L_x_116:
[----:B0-----:R0:W1:Y:S02]  /*6900*/  SYNCS.PHASECHK.TRANS64.TRYWAIT P0, [R6+URZ], R5 ;  /* 0x00000005060075a7 */ /* 0x001064000800017f */
[----:B-1----:R-:W-:Y:S05]  /*6910*/  @!P0 NANOSLEEP.SYNCS 0x989680 ;  /* 0x009896800000895d */ /* 0x002fea0003900000 */
[----:B------:R-:W1:Y:S02]  /*6920*/  @!P0 SYNCS.PHASECHK.TRANS64 P0, [R6+URZ], R5 ;  /* 0x00000005060085a7 */ /* 0x000e64000800007f */
[----:B-1----:R-:W-:Y:S05]  /*6930*/  @!P0 BRA `(.L_x_116) ;  /* 0xfffffffc00f08947 */ /* 0x002fea000383ffff */
[----:B------:R-:W-:Y:S05]  /*6940*/  BRA `(.L_x_143) ;  /* 0xfffffff400347947 */ /* 0x000fea000383ffff */
.L_x_117:
[----:B0-----:R0:W1:Y:S02]  /*6950*/  SYNCS.PHASECHK.TRANS64.TRYWAIT P0, [R9+URZ], R4 ;  /* 0x00000004090075a7 */ /* 0x001064000800017f */
[----:B-1----:R-:W-:Y:S05]  /*6960*/  @!P0 NANOSLEEP.SYNCS 0x989680 ;  /* 0x009896800000895d */ /* 0x002fea0003900000 */
[----:B------:R-:W1:Y:S02]  /*6970*/  @!P0 SYNCS.PHASECHK.TRANS64 P0, [R9+URZ], R4 ;  /* 0x00000004090085a7 */ /* 0x000e64000800007f */
[----:B-1----:R-:W-:Y:S05]  /*6980*/  @!P0 BRA `(.L_x_117) ;  /* 0xfffffffc00f08947 */ /* 0x002fea000383ffff */
[----:B------:R-:W-:Y:S05]  /*6990*/  BRA `(.L_x_144) ;  /* 0xfffffff400447947 */ /* 0x000fea000383ffff */
.L_x_118:
[----:B0-----:R0:W1:Y:S02]  /*69a0*/  SYNCS.PHASECHK.TRANS64.TRYWAIT P0, [R6+URZ], R5 ;  /* 0x00000005060075a7 */ /* 0x001064000800017f */
[----:B-1----:R-:W-:Y:S05]  /*69b0*/  @!P0 NANOSLEEP.SYNCS 0x989680 ;  /* 0x009896800000895d */ /* 0x002fea0003900000 */
[----:B------:R-:W1:Y:S02]  /*69c0*/  @!P0 SYNCS.PHASECHK.TRANS64 P0, [R6+URZ], R5 ;  /* 0x00000005060085a7 */ /* 0x000e64000800007f */
[----:B-1----:R-:W-:Y:S05]  /*69d0*/  @!P0 BRA `(.L_x_118) ;  /* 0xfffffffc00f08947 */ /* 0x002fea000383ffff */
[----:B------:R-:W-:Y:S05]  /*69e0*/  BRA `(.L_x_145) ;  /* 0xfffffff400547947 */ /* 0x000fea000383ffff */
.L_x_119:
[----:B0-----:R0:W1:Y:S02]  /*69f0*/  SYNCS.PHASECHK.TRANS64.TRYWAIT P0, [R9+URZ], R4 ;  /* 0x00000004090075a7 */ /* 0x001064000800017f */
[----:B-1----:R-:W-:Y:S05]  /*6a00*/  @!P0 NANOSLEEP.SYNCS 0x989680 ;  /* 0x009896800000895d */ /* 0x002fea0003900000 */
[----:B------:R-:W1:Y:S02]  /*6a10*/  @!P0 SYNCS.PHASECHK.TRANS64 P0, [R9+URZ], R4 ;  /* 0x00000004090085a7 */ /* 0x000e64000800007f */
[----:B-1----:R-:W-:Y:S05]  /*6a20*/  @!P0 BRA `(.L_x_119) ;  /* 0xfffffffc00f08947 */ /* 0x002fea000383ffff */
[----:B------:R-:W-:Y:S05]  /*6a30*/  BRA `(.L_x_146) ;  /* 0xfffffff400647947 */ /* 0x000fea000383ffff */
.L_x_120:
[----:B0-----:R0:W1:Y:S02]  /*6a40*/  SYNCS.PHASECHK.TRANS64.TRYWAIT P0, [R6+URZ], R5 ;  /* 0x00000005060075a7 */ /* 0x001064000800017f */
[----:B-1----:R-:W-:Y:S05]  /*6a50*/  @!P0 NANOSLEEP.SYNCS 0x989680 ;  /* 0x009896800000895d */ /* 0x002fea0003900000 */
[----:B------:R-:W1:Y:S02]  /*6a60*/  @!P0 SYNCS.PHASECHK.TRANS64 P0, [R6+URZ], R5 ;  /* 0x00000005060085a7 */ /* 0x000e64000800007f */
[----:B-1----:R-:W-:Y:S05]  /*6a70*/  @!P0 BRA `(.L_x_120) ;  /* 0xfffffffc00f08947 */ /* 0x002fea000383ffff */
[----:B------:R-:W-:Y:S05]  /*6a80*/  BRA `(.L_x_147) ;  /* 0xfffffff400747947 */ /* 0x000fea000383ffff */
.L_x_121:
[----:B0-----:R0:W1:Y:S02]  /*6a90*/  SYNCS.PHASECHK.TRANS64.TRYWAIT P0, [R9+URZ], R4 ;  /* 0x00000004090075a7 */ /* 0x001064000800017f */
[----:B-1----:R-:W-:Y:S05]  /*6aa0*/  @!P0 NANOSLEEP.SYNCS 0x989680 ;  /* 0x009896800000895d */ /* 0x002fea0003900000 */
[----:B------:R-:W1:Y:S02]  /*6ab0*/  @!P0 SYNCS.PHASECHK.TRANS64 P0, [R9+URZ], R4 ;  /* 0x00000004090085a7 */ /* 0x000e64000800007f */
[----:B-1----:R-:W-:Y:S05]  /*6ac0*/  @!P0 BRA `(.L_x_121) ;  /* 0xfffffffc00f08947 */ /* 0x002fea000383ffff */
[----:B------:R-:W-:Y:S05]  /*6ad0*/  BRA `(.L_x_148) ;  /* 0xfffffff400847947 */ /* 0x000fea000383ffff */
.L_x_122:
[----:B0-----:R0:W1:Y:S02]  /*6ae0*/  SYNCS.PHASECHK.TRANS64.TRYWAIT P0, [R6+URZ], R5 ;  /* 0x00000005060075a7 */ /* 0x001064000800017f */
[----:B-1----:R-:W-:Y:S05]  /*6af0*/  @!P0 NANOSLEEP.SYNCS 0x989680 ;  /* 0x009896800000895d */ /* 0x002fea0003900000 */
[----:B------:R-:W1:Y:S02]  /*6b00*/  @!P0 SYNCS.PHASECHK.TRANS64 P0, [R6+URZ], R5 ;  /* 0x00000005060085a7 */ /* 0x000e64000800007f */
[----:B-1----:R-:W-:Y:S05]  /*6b10*/  @!P0 BRA `(.L_x_122) ;  /* 0xfffffffc00f08947 */ /* 0x002fea000383ffff */
[----:B------:R-:W-:Y:S05]  /*6b20*/  BRA `(.L_x_149) ;  /* 0xfffffff400947947 */ /* 0x000fea000383ffff */
.L_x_123:
[----:B0-----:R0:W1:Y:S02]  /*6b30*/  SYNCS.PHASECHK.TRANS64.TRYWAIT P0, [R9+URZ], R4 ;  /* 0x00000004090075a7 */ /* 0x001064000800017f */
[----:B-1----:R-:W-:Y:S05]  /*6b40*/  @!P0 NANOSLEEP.SYNCS 0x989680 ;  /* 0x009896800000895d */ /* 0x002fea0003900000 */
[----:B------:R-:W1:Y:S02]  /*6b50*/  @!P0 SYNCS.PHASECHK.TRANS64 P0, [R9+URZ], R4 ;  /* 0x00000004090085a7 */ /* 0x000e64000800007f */
[----:B-1----:R-:W-:Y:S05]  /*6b60*/  @!P0 BRA `(.L_x_123) ;  /* 0xfffffffc00f08947 */ /* 0x002fea000383ffff */
[----:B------:R-:W-:Y:S05]  /*6b70*/  BRA `(.L_x_150) ;  /* 0xfffffff400a47947 */ /* 0x000fea000383ffff */
.L_x_124:
[----:B0-----:R0:W1:Y:S02]  /*6b80*/  SYNCS.PHASECHK.TRANS64.TRYWAIT P0, [R6+URZ], R5 ;  /* 0x00000005060075a7 */ /* 0x001064000800017f */
[----:B-1----:R-:W-:Y:S05]  /*6b90*/  @!P0 NANOSLEEP.SYNCS 0x989680 ;  /* 0x009896800000895d */ /* 0x002fea0003900000 */
[----:B------:R-:W1:Y:S02]  /*6ba0*/  @!P0 SYNCS.PHASECHK.TRANS64 P0, [R6+URZ], R5 ;  /* 0x00000005060085a7 */ /* 0x000e64000800007f */
[----:B-1----:R-:W-:Y:S05]  /*6bb0*/  @!P0 BRA `(.L_x_124) ;  /* 0xfffffffc00f08947 */ /* 0x002fea000383ffff */
[----:B------:R-:W-:Y:S05]  /*6bc0*/  BRA `(.L_x_151) ;  /* 0xfffffff400b47947 */ /* 0x000fea000383ffff */
.L_x_125:
[----:B0-----:R0:W1:Y:S02]  /*6bd0*/  SYNCS.PHASECHK.TRANS64.TRYWAIT P0, [R9+URZ], R4 ;  /* 0x00000004090075a7 */ /* 0x001064000800017f */
[----:B-1----:R-:W-:Y:S05]  /*6be0*/  @!P0 NANOSLEEP.SYNCS 0x989680 ;  /* 0x009896800000895d */ /* 0x002fea0003900000 */
[----:B------:R-:W1:Y:S02]  /*6bf0*/  @!P0 SYNCS.PHASECHK.TRANS64 P0, [R9+URZ], R4 ;  /* 0x00000004090085a7 */ /* 0x000e64000800007f */
[----:B-1----:R-:W-:Y:S05]  /*6c00*/  @!P0 BRA `(.L_x_125) ;  /* 0xfffffffc00f08947 */ /* 0x002fea000383ffff */
[----:B------:R-:W-:Y:S05]  /*6c10*/  BRA `(.L_x_152) ;  /* 0xfffffff400c47947 */ /* 0x000fea000383ffff */
.L_x_126:
[----:B0-----:R0:W1:Y:S02]  /*6c20*/  SYNCS.PHASECHK.TRANS64.TRYWAIT P0, [R6+URZ], R5 ;  /* 0x00000005060075a7 */ /* 0x001064000800017f */
[----:B-1----:R-:W-:Y:S05]  /*6c30*/  @!P0 NANOSLEEP.SYNCS 0x989680 ;  /* 0x009896800000895d */ /* 0x002fea0003900000 */
[----:B------:R-:W1:Y:S02]  /*6c40*/  @!P0 SYNCS.PHASECHK.TRANS64 P0, [R6+URZ], R5 ;  /* 0x00000005060085a7 */ /* 0x000e64000800007f */
[----:B-1----:R-:W-:Y:S05]  /*6c50*/  @!P0 BRA `(.L_x_126) ;  /* 0xfffffffc00f08947 */ /* 0x002fea000383ffff */
[----:B------:R-:W-:Y:S05]  /*6c60*/  BRA `(.L_x_153) ;  /* 0xfffffff400d47947 */ /* 0x000fea000383ffff */
.L_x_127:
[----:B0-----:R0:W1:Y:S02]  /*6c70*/  SYNCS.PHASECHK.TRANS64.TRYWAIT P0, [R9+URZ], R4 ;  /* 0x00000004090075a7 */ /* 0x001064000800017f */
[----:B-1----:R-:W-:Y:S05]  /*6c80*/  @!P0 NANOSLEEP.SYNCS 0x989680 ;  /* 0x009896800000895d */ /* 0x002fea0003900000 */
[----:B------:R-:W1:Y:S02]  /*6c90*/  @!P0 SYNCS.PHASECHK.TRANS64 P0, [R9+URZ], R4 ;  /* 0x00000004090085a7 */ /* 0x000e64000800007f */
[----:B-1----:R-:W-:Y:S05]  /*6ca0*/  @!P0 BRA `(.L_x_127) ;  /* 0xfffffffc00f08947 */ /* 0x002fea000383ffff */
[----:B------:R-:W-:Y:S05]  /*6cb0*/  BRA `(.L_x_154) ;  /* 0xfffffff400e47947 */ /* 0x000fea000383ffff */
.L_x_128:
[----:B0-----:R0:W1:Y:S02]  /*6cc0*/  SYNCS.PHASECHK.TRANS64.TRYWAIT P0, [R6+URZ], R5 ;  /* 0x00000005060075a7 */ /* 0x001064000800017f */
[----:B-1----:R-:W-:Y:S05]  /*6cd0*/  @!P0 NANOSLEEP.SYNCS 0x989680 ;  /* 0x009896800000895d */ /* 0x002fea0003900000 */
[----:B------:R-:W1:Y:S02]  /*6ce0*/  @!P0 SYNCS.PHASECHK.TRANS64 P0, [R6+URZ], R5 ;  /* 0x00000005060085a7 */ /* 0x000e64000800007f */
[----:B-1----:R-:W-:Y:S05]  /*6cf0*/  @!P0 BRA `(.L_x_128) ;  /* 0xfffffffc00f08947 */ /* 0x002fea000383ffff */
[----:B------:R-:W-:Y:S05]  /*6d00*/  BRA `(.L_x_155) ;  /* 0xfffffff400ec7947 */ /* 0x000fea000383ffff */
.L_x_156:
[----:B------:R-:W-:-:S00]  /*6d10*/  BRA `(.L_x_156) ;  /* 0xfffffffc00fc7947 */ /* 0x000fc0000383ffff */
[----:B------:R-:W-:-:S00]  /*6d20*/  NOP ;  /* 0x0000000000007918 */ /* 0x000fc00000000000 */
        /* <DEDUP_REMOVED lines=13> */
.L_x_157:


//--------------------- .nv.shared._ZN7cutlass13device_kernelINS_4gemm6kernel13GemmUniversalIN4cute5tupleIJiiiiEEENS1_10collective13CollectiveMmaINS1_40MainloopSm90TmaGmmaWarpSpecializedSparseILi18ENS5_IJNS4_1CILi1EEENSA_ILi2EEESB_EEENS1_32KernelTmaWarpSpecializedPingpongEEENS5_IJNSA_ILi64EEESG_SG_EEENS_6half_tENS5_IJNS4_6LayoutINS5_IJiNS5_IJSC_iEEEiEEENS5_IJlNS5_IJSB_SC_EEElEEEEENSJ_INS5_IJNS5_IJNS5_IJNSA_ILi8EEESC_NSA_ILi4EEEEEEiEEENS5_IJNS5_IJNSA_ILi16EEESC_SC_EEEiEEEiEEENS5_IJNS5_IJNS5_IJSG_ST_NSA_ILi1024EEEEEENSA_ILi4096EEEEEENS5_IJNS5_IJSB_NSA_ILi512EEENSA_ILi32EEEEEElEEElEEEEEEEESI_NS5_IJlSB_lEEENS4_8TiledMMAINS4_8MMA_AtomIJNS4_4SM904GMMA6SPARSE26GMMA_64x64x32_F32F16F16_SSILNS1C_5MajorE0ELS1F_0ELNS1C_7ScaleInE1ELS1G_1ELNS1C_9SparseSelE0EEEEEENSJ_INS5_IJSB_SB_SB_EEENS5_IJNSA_ILi0EEES1L_S1L_EEEEENS5_IJNS4_10UnderscoreES1O_S1O_EEEEENS4_23SM90_TMA_LOAD_MULTICASTENS4_14ComposedLayoutINS4_7SwizzleILi2ELi4ELi3EEENS4_25smem_sparse_ptr_flag_bitsILi2ELi16EEENSJ_INS5_IJNS5_IJSB_SP_EEENS5_IJSC_S12_EEEEEENS5_IJNS5_IJS1L_SG_EEESM_EEEEEEEvNS4_8identityENS4_13SM90_TMA_LOADENS1S_INS1T_ILi3ELi4ELi3EEENS4_18smem_ptr_flag_bitsILi16EEENSJ_INS5_IJSP_SG_EEENS5_IJSG_SB_EEEEEEEvS24_EENS_8epilogue10collective6detail29Sm90TmaWarpSpecializedAdapterINS2F_15DefaultEpilogueIfNS5_IJSB_llEEES2J_NS2E_6thread17LinearCombinationIfLi1EffLNS2K_9ScaleType4KindE0ELNS_15FloatRoundStyleE2EfEENS1_15EpilogueDefaultEEEEEvvEEEEvNT_6ParamsE --------------------------
	.section	.nv.shared._ZN7cutlass13device_kernelINS_4gemm6kernel13GemmUniversalIN4cute5tupleIJiiiiEEENS1_10collective13CollectiveMmaINS1_40MainloopSm90TmaGmmaWarpSpecializedSparseILi18ENS5_IJNS4_1CILi1EEENSA_ILi2EEESB_EEENS1_32KernelTmaWarpSpecializedPingpongEEENS5_IJNSA_ILi64EEESG_SG_EEENS_6half_tENS5_IJNS4_6LayoutINS5_IJiNS5_IJSC_iEEEiEEENS5_IJlNS5_IJSB_SC_EEElEEEEENSJ_INS5_IJNS5_IJNS5_IJNSA_ILi8EEESC_NSA_ILi4EEEEEEiEEENS5_IJNS5_IJNSA_ILi16EEESC_SC_EEEiEEEiEEENS5_IJNS5_IJNS5_IJSG_ST_NSA_ILi1024EEEEEENSA_ILi4096EEEEEENS5_IJNS5_IJSB_NSA_ILi512EEENSA_ILi32EEEEEElEEElEEEEEEEESI_NS5_IJlSB_lEEENS4_8TiledMMAINS4_8MMA_AtomIJNS4_4SM904GMMA6SPARSE26GMMA_64x64x32_F32F16F16_SSILNS1C_5MajorE0ELS1F_0ELNS1C_7ScaleInE1ELS1G_1ELNS1C_9SparseSelE0EEEEEENSJ_INS5_IJSB_SB_SB_EEENS5_IJNSA_ILi0EEES1L_S1L_EEEEENS5_IJNS4_10UnderscoreES1O_S1O_EEEEENS4_23SM90_TMA_LOAD_MULTICASTENS4_14ComposedLayoutINS4_7SwizzleILi2ELi4ELi3EEENS4_25smem_sparse_ptr_flag_bitsILi2ELi16EEENSJ_INS5_IJNS5_IJSB_SP_EEENS5_IJSC_S12_EEEEEENS5_IJNS5_IJS1L_SG_EEESM_EEEEEEEvNS4_8identityENS4_13SM90_TMA_LOADENS1S_INS1T_ILi3ELi4ELi3EEENS4_18smem_ptr_flag_bitsILi16EEENSJ_INS5_IJSP_SG_EEENS5_IJSG_SB_EEEEEEEvS24_EENS_8epilogue10collective6detail29Sm90TmaWarpSpecializedAdapterINS2F_15DefaultEpilogueIfNS5_IJSB_llEEES2J_NS2E_6thread17LinearCombinationIfLi1EffLNS2K_9ScaleType4KindE0ELNS_15FloatRoundStyleE2EfEENS1_15EpilogueDefaultEEEEEvvEEEEvNT_6ParamsE,"aw",@nobits
	.sectionflags	@""
	.align	16
	.zero		1024


//--------------------- .nv.shared.reserved.0     --------------------------
	.section	.nv.shared.reserved.0,"aw",@nobits
	.weak		__nv_reservedSMEM_offset_0_alias
	.size		__nv_reservedSMEM_offset_0_alias, 0, 0
	.other		__nv_reservedSMEM_offset_0_alias,@"STO_CUDA_RESERVED_SHARED STV_DEFAULT"
__nv_reservedSMEM_offset_0_alias:
	.zero		0


//--------------------- .nv.global                --------------------------
	.section	.nv.global,"aw",@nobits
.nv.global:
	.type		_ZN39_INTERNAL_0900e3c1_4_k_cu_767e5735_27274cute1_E,@object
	.size		_ZN39_INTERNAL_0900e3c1_4_k_cu_767e5735_27274cute1_E,(_ZN39_INTERNAL_0900e3c1_4_k_cu_767e5735_27274cuda3std3__45__cpo6cbeginE - _ZN39_INTERNAL_0900e3c1_4_k_cu_767e5735_27274cute1_E)
_ZN39_INTERNAL_0900e3c1_4_k_cu_767e5735_27274cute1_E:
	.zero		1
	.type		_ZN39_INTERNAL_0900e3c1_4_k_cu_767e5735_27274cuda3std3__45__cpo6cbeginE,@object
	.size		_ZN39_INTERNAL_0900e3c1_4_k_cu_767e5735_27274cuda3std3__45__cpo6cbeginE,(_ZN39_INTERNAL_0900e3c1_4_k_cu_767e5735_27274cuda3std3__48in_placeE - _ZN39_INTERNAL_0900e3c1_4_k_cu_767e5735_27274cuda3std3__45__cpo6cbeginE)
_ZN39_INTERNAL_0900e3c1_4_k_cu_767e5735_27274cuda3std3__45__cpo6cbeginE:
	.zero		1
	.type		_ZN39_INTERNAL_0900e3c1_4_k_cu_767e5735_27274cuda3std3__48in_placeE,@object
	.size		_ZN39_INTERNAL_0900e3c1_4_k_cu_767e5735_27274cuda3std3__48in_placeE,(_ZN39_INTERNAL_0900e3c1_4_k_cu_767e5735_27274cuda3std6ranges3__45__cpo9iter_moveE - _ZN39_INTERNAL_0900e3c1_4_k_cu_767e5735_27274cuda3std3__48in_placeE)
_ZN39_INTERNAL_0900e3c1_4_k_cu_767e5735_27274cuda3std3__48in_placeE:
	.zero		1
	.type		_ZN39_INTERNAL_0900e3c1_4_k_cu_767e5735_27274cuda3std6ranges3__45__cpo9iter_moveE,@object
	.size		_ZN39_INTERNAL_0900e3c1_4_k_cu_767e5735_27274cuda3std6ranges3__45__cpo9iter_moveE,(_ZN39_INTERNAL_0900e3c1_4_k_cu_767e5735_27274cuda3std3__45__cpo5beginE - _ZN39_INTERNAL_0900e3c1_4_k_cu_767e5735_27274cuda3std6ranges3__45__cpo9iter_moveE)
_ZN39_INTERNAL_0900e3c1_4_k_cu_767e5735_27274cuda3std6ranges3__45__cpo9iter_moveE:
	.zero		1
	.type		_ZN39_INTERNAL_0900e3c1_4_k_cu_767e5735_27274cuda3std3__45__cpo5beginE,@object
	.size		_ZN39_INTERNAL_0900e3c1_4_k_cu_767e5735_27274cuda3std3__45__cpo5beginE,(_ZN39_INTERNAL_0900e3c1_4_k_cu_767e5735_27274cuda3std3__441_GLOBAL__N__0900e3c1_4_k_cu_767e5735_27276ignoreE - _ZN39_INTERNAL_0900e3c1_4_k_cu_767e5735_27274cuda3std3__45__cpo5beginE)
_ZN39_INTERNAL_0900e3c1_4_k_cu_767e5735_27274cuda3std3__45__cpo5beginE:
	.zero		1
	.type		_ZN39_INTERNAL_0900e3c1_4_k_cu_767e5735_27274cuda3std3__441_GLOBAL__N__0900e3c1_4_k_cu_767e5735_27276ignoreE,@object
	.size		_ZN39_INTERNAL_0900e3c1_4_k_cu_767e5735_27274cuda3std3__441_GLOBAL__N__0900e3c1_4_k_cu_767e5735_27276ignoreE,(_ZN39_INTERNAL_0900e3c1_4_k_cu_767e5735_27274cute7productE - _ZN39_INTERNAL_0900e3c1_4_k_cu_767e5735_27274cuda3std3__441_GLOBAL__N__0900e3c1_4_k_cu_767e5735_27276ignoreE)
_ZN39_INTERNAL_0900e3c1_4_k_cu_767e5735_27274cuda3std3__441_GLOBAL__N__0900e3c1_4_k_cu_767e5735_27276ignoreE:
	.zero		1
	.type		_ZN39_INTERNAL_0900e3c1_4_k_cu_767e5735_27274cute7productE,@object
	.size		_ZN39_INTERNAL_0900e3c1_4_k_cu_767e5735_27274cute7productE,(_ZN39_INTERNAL_0900e3c1_4_k_cu_767e5735_27274cuda3std3__45__cpo3endE - _ZN39_INTERNAL_0900e3c1_4_k_cu_767e5735_27274cute7productE)
_ZN39_INTERNAL_0900e3c1_4_k_cu_767e5735_27274cute7productE:
	.zero		1
	.type		_ZN39_INTERNAL_0900e3c1_4_k_cu_767e5735_27274cuda3std3__45__cpo3endE,@object
	.size		_ZN39_INTERNAL_0900e3c1_4_k_cu_767e5735_27274cuda3std3__45__cpo3endE,(_ZN39_INTERNAL_0900e3c1_4_k_cu_767e5735_27274cuda3std3__419piecewise_constructE - _ZN39_INTERNAL_0900e3c1_4_k_cu_767e5735_27274cuda3std3__45__cpo3endE)
_ZN39_INTERNAL_0900e3c1_4_k_cu_767e5735_27274cuda3std3__45__cpo3endE:
	.zero		1
	.type		_ZN39_INTERNAL_0900e3c1_4_k_cu_767e5735_27274cuda3std3__419piecewise_constructE,@object
	.size		_ZN39_INTERNAL_0900e3c1_4_k_cu_767e5735_27274cuda3std3__419piecewise_constructE,(_ZN39_INTERNAL_0900e3c1_4_k_cu_767e5735_27274cuda3std3__45__cpo4cendE - _ZN39_INTERNAL_0900e3c1_4_k_cu_767e5735_27274cuda3std3__419piecewise_constructE)
_ZN39_INTERNAL_0900e3c1_4_k_cu_767e5735_27274cuda3std3__419piecewise_constructE:
	.zero		1
	.type		_ZN39_INTERNAL_0900e3c1_4_k_cu_767e5735_27274cuda3std3__45__cpo4cendE,@object
	.size		_ZN39_INTERNAL_0900e3c1_4_k_cu_767e5735_27274cuda3std3__45__cpo4cendE,(_ZN39_INTERNAL_0900e3c1_4_k_cu_767e5735_27274cuda3std6ranges3__45__cpo4swapE - _ZN39_INTERNAL_0900e3c1_4_k_cu_767e5735_27274cuda3std3__45__cpo4cendE)
_ZN39_INTERNAL_0900e3c1_4_k_cu_767e5735_27274cuda3std3__45__cpo4cendE:
	.zero		1
	.type		_ZN39_INTERNAL_0900e3c1_4_k_cu_767e5735_27274cuda3std6ranges3__45__cpo4swapE,@object
	.size		_ZN39_INTERNAL_0900e3c1_4_k_cu_767e5735_27274cuda3std6ranges3__45__cpo4swapE,(.L_7 - _ZN39_INTERNAL_0900e3c1_4_k_cu_767e5735_27274cuda3std6ranges3__45__cpo4swapE)
_ZN39_INTERNAL_0900e3c1_4_k_cu_767e5735_27274cuda3std6ranges3__45__cpo4swapE:
	.zero		1
.L_7:


//--------------------- .nv.constant0._ZN7cutlass13device_kernelINS_4gemm6kernel13GemmUniversalIN4cute5tupleIJiiiiEEENS1_10collective13CollectiveMmaINS1_40MainloopSm90TmaGmmaWarpSpecializedSparseILi18ENS5_IJNS4_1CILi1EEENSA_ILi2EEESB_EEENS1_32KernelTmaWarpSpecializedPingpongEEENS5_IJNSA_ILi64EEESG_SG_EEENS_6half_tENS5_IJNS4_6LayoutINS5_IJiNS5_IJSC_iEEEiEEENS5_IJlNS5_IJSB_SC_EEElEEEEENSJ_INS5_IJNS5_IJNS5_IJNSA_ILi8EEESC_NSA_ILi4EEEEEEiEEENS5_IJNS5_IJNSA_ILi16EEESC_SC_EEEiEEEiEEENS5_IJNS5_IJNS5_IJSG_ST_NSA_ILi1024EEEEEENSA_ILi4096EEEEEENS5_IJNS5_IJSB_NSA_ILi512EEENSA_ILi32EEEEEElEEElEEEEEEEESI_NS5_IJlSB_lEEENS4_8TiledMMAINS4_8MMA_AtomIJNS4_4SM904GMMA6SPARSE26GMMA_64x64x32_F32F16F16_SSILNS1C_5MajorE0ELS1F_0ELNS1C_7ScaleInE1ELS1G_1ELNS1C_9SparseSelE0EEEEEENSJ_INS5_IJSB_SB_SB_EEENS5_IJNSA_ILi0EEES1L_S1L_EEEEENS5_IJNS4_10UnderscoreES1O_S1O_EEEEENS4_23SM90_TMA_LOAD_MULTICASTENS4_14ComposedLayoutINS4_7SwizzleILi2ELi4ELi3EEENS4_25smem_sparse_ptr_flag_bitsILi2ELi16EEENSJ_INS5_IJNS5_IJSB_SP_EEENS5_IJSC_S12_EEEEEENS5_IJNS5_IJS1L_SG_EEESM_EEEEEEEvNS4_8identityENS4_13SM90_TMA_LOADENS1S_INS1T_ILi3ELi4ELi3EEENS4_18smem_ptr_flag_bitsILi16EEENSJ_INS5_IJSP_SG_EEENS5_IJSG_SB_EEEEEEEvS24_EENS_8epilogue10collective6detail29Sm90TmaWarpSpecializedAdapterINS2F_15DefaultEpilogueIfNS5_IJSB_llEEES2J_NS2E_6thread17LinearCombinationIfLi1EffLNS2K_9ScaleType4KindE0ELNS_15FloatRoundStyleE2EfEENS1_15EpilogueDefaultEEEEEvvEEEEvNT_6ParamsE --------------------------
	.section	.nv.constant0._ZN7cutlass13device_kernelINS_4gemm6kernel13GemmUniversalIN4cute5tupleIJiiiiEEENS1_10collective13CollectiveMmaINS1_40MainloopSm90TmaGmmaWarpSpecializedSparseILi18ENS5_IJNS4_1CILi1EEENSA_ILi2EEESB_EEENS1_32KernelTmaWarpSpecializedPingpongEEENS5_IJNSA_ILi64EEESG_SG_EEENS_6half_tENS5_IJNS4_6LayoutINS5_IJiNS5_IJSC_iEEEiEEENS5_IJlNS5_IJSB_SC_EEElEEEEENSJ_INS5_IJNS5_IJNS5_IJNSA_ILi8EEESC_NSA_ILi4EEEEEEiEEENS5_IJNS5_IJNSA_ILi16EEESC_SC_EEEiEEEiEEENS5_IJNS5_IJNS5_IJSG_ST_NSA_ILi1024EEEEEENSA_ILi4096EEEEEENS5_IJNS5_IJSB_NSA_ILi512EEENSA_ILi32EEEEEElEEElEEEEEEEESI_NS5_IJlSB_lEEENS4_8TiledMMAINS4_8MMA_AtomIJNS4_4SM904GMMA6SPARSE26GMMA_64x64x32_F32F16F16_SSILNS1C_5MajorE0ELS1F_0ELNS1C_7ScaleInE1ELS1G_1ELNS1C_9SparseSelE0EEEEEENSJ_INS5_IJSB_SB_SB_EEENS5_IJNSA_ILi0EEES1L_S1L_EEEEENS5_IJNS4_10UnderscoreES1O_S1O_EEEEENS4_23SM90_TMA_LOAD_MULTICASTENS4_14ComposedLayoutINS4_7SwizzleILi2ELi4ELi3EEENS4_25smem_sparse_ptr_flag_bitsILi2ELi16EEENSJ_INS5_IJNS5_IJSB_SP_EEENS5_IJSC_S12_EEEEEENS5_IJNS5_IJS1L_SG_EEESM_EEEEEEEvNS4_8identityENS4_13SM90_TMA_LOADENS1S_INS1T_ILi3ELi4ELi3EEENS4_18smem_ptr_flag_bitsILi16EEENSJ_INS5_IJSP_SG_EEENS5_IJSG_SB_EEEEEEEvS24_EENS_8epilogue10collective6detail29Sm90TmaWarpSpecializedAdapterINS2F_15DefaultEpilogueIfNS5_IJSB_llEEES2J_NS2E_6thread17LinearCombinationIfLi1EffLNS2K_9ScaleType4KindE0ELNS_15FloatRoundStyleE2EfEENS1_15EpilogueDefaultEEEEEvvEEEEvNT_6ParamsE,"a",@progbits
	.sectionflags	@""
	.align	4
.nv.constant0._ZN7cutlass13device_kernelINS_4gemm6kernel13GemmUniversalIN4cute5tupleIJiiiiEEENS1_10collective13CollectiveMmaINS1_40MainloopSm90TmaGmmaWarpSpecializedSparseILi18ENS5_IJNS4_1CILi1EEENSA_ILi2EEESB_EEENS1_32KernelTmaWarpSpecializedPingpongEEENS5_IJNSA_ILi64EEESG_SG_EEENS_6half_tENS5_IJNS4_6LayoutINS5_IJiNS5_IJSC_iEEEiEEENS5_IJlNS5_IJSB_SC_EEElEEEEENSJ_INS5_IJNS5_IJNS5_IJNSA_ILi8EEESC_NSA_ILi4EEEEEEiEEENS5_IJNS5_IJNSA_ILi16EEESC_SC_EEEiEEEiEEENS5_IJNS5_IJNS5_IJSG_ST_NSA_ILi1024EEEEEENSA_ILi4096EEEEEENS5_IJNS5_IJSB_NSA_ILi512EEENSA_ILi32EEEEEElEEElEEEEEEEESI_NS5_IJlSB_lEEENS4_8TiledMMAINS4_8MMA_AtomIJNS4_4SM904GMMA6SPARSE26GMMA_64x64x32_F32F16F16_SSILNS1C_5MajorE0ELS1F_0ELNS1C_7ScaleInE1ELS1G_1ELNS1C_9SparseSelE0EEEEEENSJ_INS5_IJSB_SB_SB_EEENS5_IJNSA_ILi0EEES1L_S1L_EEEEENS5_IJNS4_10UnderscoreES1O_S1O_EEEEENS4_23SM90_TMA_LOAD_MULTICASTENS4_14ComposedLayoutINS4_7SwizzleILi2ELi4ELi3EEENS4_25smem_sparse_ptr_flag_bitsILi2ELi16EEENSJ_INS5_IJNS5_IJSB_SP_EEENS5_IJSC_S12_EEEEEENS5_IJNS5_IJS1L_SG_EEESM_EEEEEEEvNS4_8identityENS4_13SM90_TMA_LOADENS1S_INS1T_ILi3ELi4ELi3EEENS4_18smem_ptr_flag_bitsILi16EEENSJ_INS5_IJSP_SG_EEENS5_IJSG_SB_EEEEEEEvS24_EENS_8epilogue10collective6detail29Sm90TmaWarpSpecializedAdapterINS2F_15DefaultEpilogueIfNS5_IJSB_llEEES2J_NS2E_6thread17LinearCombinationIfLi1EffLNS2K_9ScaleType4KindE0ELNS_15FloatRoundStyleE2EfEENS1_15EpilogueDefaultEEEEEvvEEEEvNT_6ParamsE:
	.zero		1920


//--------------------- SYMBOLS --------------------------

	.type		.nv.reservedSmem.offset0,@object
	.size		.nv.reservedSmem.offset0,0x4
